//
// Generated by NVIDIA NVVM Compiler
//
// Compiler Build ID: CL-36424714
// Cuda compilation tools, release 13.0, V13.0.88
// Based on NVVM 20.0.0
//

.version 9.0
.target sm_100
.address_size 64

	// .globl	_ZN8deepwell25tcgen05_mxfp8_gemm_kernelILi128ELi128ELi32EEEvP13__nv_bfloat16PKS1_S4_PKfS6_iiiff
// _ZZN8deepwell25tcgen05_mxfp8_gemm_kernelILi128ELi128ELi32EEEvP13__nv_bfloat16PKS1_S4_PKfS6_iiiffE6smem_a has been demoted
// _ZZN8deepwell25tcgen05_mxfp8_gemm_kernelILi128ELi128ELi32EEEvP13__nv_bfloat16PKS1_S4_PKfS6_iiiffE6smem_b has been demoted
// _ZZN8deepwell25tcgen05_mxfp8_gemm_kernelILi128ELi128ELi32EEEvP13__nv_bfloat16PKS1_S4_PKfS6_iiiffE12smem_scale_a has been demoted

.visible .entry _ZN8deepwell25tcgen05_mxfp8_gemm_kernelILi128ELi128ELi32EEEvP13__nv_bfloat16PKS1_S4_PKfS6_iiiff(
	.param .u64 .ptr .align 1 _ZN8deepwell25tcgen05_mxfp8_gemm_kernelILi128ELi128ELi32EEEvP13__nv_bfloat16PKS1_S4_PKfS6_iiiff_param_0,
	.param .u64 .ptr .align 1 _ZN8deepwell25tcgen05_mxfp8_gemm_kernelILi128ELi128ELi32EEEvP13__nv_bfloat16PKS1_S4_PKfS6_iiiff_param_1,
	.param .u64 .ptr .align 1 _ZN8deepwell25tcgen05_mxfp8_gemm_kernelILi128ELi128ELi32EEEvP13__nv_bfloat16PKS1_S4_PKfS6_iiiff_param_2,
	.param .u64 .ptr .align 1 _ZN8deepwell25tcgen05_mxfp8_gemm_kernelILi128ELi128ELi32EEEvP13__nv_bfloat16PKS1_S4_PKfS6_iiiff_param_3,
	.param .u64 .ptr .align 1 _ZN8deepwell25tcgen05_mxfp8_gemm_kernelILi128ELi128ELi32EEEvP13__nv_bfloat16PKS1_S4_PKfS6_iiiff_param_4,
	.param .u32 _ZN8deepwell25tcgen05_mxfp8_gemm_kernelILi128ELi128ELi32EEEvP13__nv_bfloat16PKS1_S4_PKfS6_iiiff_param_5,
	.param .u32 _ZN8deepwell25tcgen05_mxfp8_gemm_kernelILi128ELi128ELi32EEEvP13__nv_bfloat16PKS1_S4_PKfS6_iiiff_param_6,
	.param .u32 _ZN8deepwell25tcgen05_mxfp8_gemm_kernelILi128ELi128ELi32EEEvP13__nv_bfloat16PKS1_S4_PKfS6_iiiff_param_7,
	.param .f32 _ZN8deepwell25tcgen05_mxfp8_gemm_kernelILi128ELi128ELi32EEEvP13__nv_bfloat16PKS1_S4_PKfS6_iiiff_param_8,
	.param .f32 _ZN8deepwell25tcgen05_mxfp8_gemm_kernelILi128ELi128ELi32EEEvP13__nv_bfloat16PKS1_S4_PKfS6_iiiff_param_9
)
{
	.reg .pred 	%p<156>;
	.reg .b16 	%rs<196>;
	.reg .b32 	%r<252>;
	.reg .b32 	%f<904>;
	.reg .b64 	%rd<89>;
	// demoted variable
	.shared .align 2 .b8 _ZZN8deepwell25tcgen05_mxfp8_gemm_kernelILi128ELi128ELi32EEEvP13__nv_bfloat16PKS1_S4_PKfS6_iiiffE6smem_a[8192];
	// demoted variable
	.shared .align 2 .b8 _ZZN8deepwell25tcgen05_mxfp8_gemm_kernelILi128ELi128ELi32EEEvP13__nv_bfloat16PKS1_S4_PKfS6_iiiffE6smem_b[8192];
	// demoted variable
	.shared .align 4 .b8 _ZZN8deepwell25tcgen05_mxfp8_gemm_kernelILi128ELi128ELi32EEEvP13__nv_bfloat16PKS1_S4_PKfS6_iiiffE12smem_scale_a[16];
	ld.param.u64 	%rd16, [_ZN8deepwell25tcgen05_mxfp8_gemm_kernelILi128ELi128ELi32EEEvP13__nv_bfloat16PKS1_S4_PKfS6_iiiff_param_0];
	ld.param.u64 	%rd17, [_ZN8deepwell25tcgen05_mxfp8_gemm_kernelILi128ELi128ELi32EEEvP13__nv_bfloat16PKS1_S4_PKfS6_iiiff_param_1];
	ld.param.u64 	%rd18, [_ZN8deepwell25tcgen05_mxfp8_gemm_kernelILi128ELi128ELi32EEEvP13__nv_bfloat16PKS1_S4_PKfS6_iiiff_param_2];
	ld.param.u64 	%rd15, [_ZN8deepwell25tcgen05_mxfp8_gemm_kernelILi128ELi128ELi32EEEvP13__nv_bfloat16PKS1_S4_PKfS6_iiiff_param_3];
	ld.param.u32 	%r108, [_ZN8deepwell25tcgen05_mxfp8_gemm_kernelILi128ELi128ELi32EEEvP13__nv_bfloat16PKS1_S4_PKfS6_iiiff_param_5];
	ld.param.u32 	%r111, [_ZN8deepwell25tcgen05_mxfp8_gemm_kernelILi128ELi128ELi32EEEvP13__nv_bfloat16PKS1_S4_PKfS6_iiiff_param_6];
	ld.param.u32 	%r110, [_ZN8deepwell25tcgen05_mxfp8_gemm_kernelILi128ELi128ELi32EEEvP13__nv_bfloat16PKS1_S4_PKfS6_iiiff_param_7];
	ld.param.f32 	%f49, [_ZN8deepwell25tcgen05_mxfp8_gemm_kernelILi128ELi128ELi32EEEvP13__nv_bfloat16PKS1_S4_PKfS6_iiiff_param_8];
	ld.param.f32 	%f50, [_ZN8deepwell25tcgen05_mxfp8_gemm_kernelILi128ELi128ELi32EEEvP13__nv_bfloat16PKS1_S4_PKfS6_iiiff_param_9];
	cvta.to.global.u64 	%rd1, %rd17;
	cvta.to.global.u64 	%rd2, %rd18;
	cvta.to.global.u64 	%rd3, %rd16;
	mov.u32 	%r112, %ctaid.x;
	mov.u32 	%r1, %ctaid.y;
	mov.u32 	%r2, %tid.x;
	shr.u32 	%r3, %r2, 5;
	and.b32  	%r4, %r2, 31;
	shl.b32 	%r5, %r1, 7;
	shl.b32 	%r6, %r112, 7;
	setp.ge.s32 	%p2, %r5, %r108;
	setp.ge.s32 	%p3, %r6, %r111;
	or.pred  	%p4, %p2, %p3;
	@%p4 bra 	$L__BB0_108;
	setp.lt.s32 	%p5, %r110, 1;
	mov.f32 	%f872, 0f00000000;
	mov.f32 	%f873, %f872;
	mov.f32 	%f874, %f872;
	mov.f32 	%f875, %f872;
	mov.f32 	%f876, %f872;
	mov.f32 	%f877, %f872;
	mov.f32 	%f878, %f872;
	mov.f32 	%f879, %f872;
	mov.f32 	%f880, %f872;
	mov.f32 	%f881, %f872;
	mov.f32 	%f882, %f872;
	mov.f32 	%f883, %f872;
	mov.f32 	%f884, %f872;
	mov.f32 	%f885, %f872;
	mov.f32 	%f886, %f872;
	mov.f32 	%f887, %f872;
	@%p5 bra 	$L__BB0_43;
	mov.u32 	%r7, %ntid.x;
	setp.gt.u32 	%p6, %r2, 3;
	shl.b32 	%r115, %r1, 2;
	add.s32 	%r116, %r115, %r2;
	add.s32 	%r118, %r108, 31;
	shr.u32 	%r119, %r118, 5;
	setp.ge.u32 	%p7, %r116, %r119;
	cvta.to.global.u64 	%rd19, %rd15;
	mul.wide.u32 	%rd20, %r116, 4;
	add.s64 	%rd4, %rd19, %rd20;
	add.s32 	%r8, %r2, %r7;
	cvt.u16.u32 	%rs2, %r8;
	xor.b16  	%rs3, %rs2, 4095;
	cvt.u16.u32 	%rs4, %r7;
	div.u16 	%rs5, %rs3, %rs4;
	and.b16  	%rs1, %rs5, 3;
	add.s32 	%r9, %r3, %r5;
	mul.lo.s32 	%r10, %r9, %r110;
	shr.u32 	%r121, %r8, 5;
	and.b32  	%r11, %r8, 31;
	add.s32 	%r12, %r121, %r5;
	mul.lo.s32 	%r13, %r12, %r110;
	add.s32 	%r14, %r8, %r7;
	shr.u32 	%r122, %r14, 5;
	and.b32  	%r15, %r14, 31;
	add.s32 	%r16, %r122, %r5;
	mul.lo.s32 	%r17, %r16, %r110;
	add.s32 	%r18, %r14, %r7;
	shr.u32 	%r19, %r2, 7;
	and.b32  	%r123, %r2, 127;
	add.s32 	%r20, %r123, %r6;
	shr.u32 	%r21, %r8, 7;
	and.b32  	%r124, %r8, 127;
	add.s32 	%r22, %r124, %r6;
	shl.b32 	%r125, %r21, 8;
	mov.u32 	%r126, _ZZN8deepwell25tcgen05_mxfp8_gemm_kernelILi128ELi128ELi32EEEvP13__nv_bfloat16PKS1_S4_PKfS6_iiiffE6smem_b;
	add.s32 	%r127, %r126, %r125;
	shl.b32 	%r128, %r8, 1;
	and.b32  	%r129, %r128, 254;
	add.s32 	%r23, %r127, %r129;
	shr.u32 	%r24, %r14, 7;
	and.b32  	%r130, %r14, 127;
	add.s32 	%r25, %r130, %r6;
	or.pred  	%p1, %p6, %p7;
	mov.b32 	%r244, 0;
	mov.f32 	%f872, 0f00000000;
$L__BB0_3:
	setp.eq.s16 	%p8, %rs1, 2;
	mov.u32 	%r245, %r2;
	@%p8 bra 	$L__BB0_12;
	setp.ge.u32 	%p9, %r9, %r108;
	add.s32 	%r27, %r4, %r244;
	setp.ge.s32 	%p10, %r27, %r110;
	or.pred  	%p11, %p9, %p10;
	@%p11 bra 	$L__BB0_6;
	add.s32 	%r132, %r10, %r27;
	mul.wide.u32 	%rd21, %r132, 2;
	add.s64 	%rd22, %rd1, %rd21;
	ld.global.nc.u16 	%rs6, [%rd22];
	shl.b32 	%r133, %r3, 6;
	mov.u32 	%r134, _ZZN8deepwell25tcgen05_mxfp8_gemm_kernelILi128ELi128ELi32EEEvP13__nv_bfloat16PKS1_S4_PKfS6_iiiffE6smem_a;
	add.s32 	%r135, %r134, %r133;
	shl.b32 	%r136, %r4, 1;
	add.s32 	%r137, %r135, %r136;
	st.shared.u16 	[%r137], %rs6;
$L__BB0_6:
	setp.eq.s16 	%p12, %rs1, 3;
	mov.u32 	%r245, %r8;
	@%p12 bra 	$L__BB0_12;
	setp.ge.u32 	%p13, %r12, %r108;
	add.s32 	%r28, %r11, %r244;
	setp.ge.s32 	%p14, %r28, %r110;
	or.pred  	%p15, %p13, %p14;
	@%p15 bra 	$L__BB0_9;
	add.s32 	%r139, %r13, %r28;
	mul.wide.u32 	%rd23, %r139, 2;
	add.s64 	%rd24, %rd1, %rd23;
	ld.global.nc.u16 	%rs7, [%rd24];
	shl.b32 	%r140, %r8, 1;
	and.b32  	%r141, %r140, -64;
	mov.u32 	%r142, _ZZN8deepwell25tcgen05_mxfp8_gemm_kernelILi128ELi128ELi32EEEvP13__nv_bfloat16PKS1_S4_PKfS6_iiiffE6smem_a;
	add.s32 	%r143, %r142, %r141;
	shl.b32 	%r144, %r11, 1;
	add.s32 	%r145, %r143, %r144;
	st.shared.u16 	[%r145], %rs7;
$L__BB0_9:
	setp.eq.s16 	%p16, %rs1, 0;
	mov.u32 	%r245, %r14;
	@%p16 bra 	$L__BB0_12;
	setp.ge.u32 	%p17, %r16, %r108;
	add.s32 	%r29, %r15, %r244;
	setp.ge.s32 	%p18, %r29, %r110;
	or.pred  	%p19, %p17, %p18;
	mov.u32 	%r245, %r18;
	@%p19 bra 	$L__BB0_12;
	add.s32 	%r147, %r17, %r29;
	mul.wide.u32 	%rd25, %r147, 2;
	add.s64 	%rd26, %rd1, %rd25;
	ld.global.nc.u16 	%rs8, [%rd26];
	shl.b32 	%r148, %r14, 1;
	and.b32  	%r149, %r148, -64;
	mov.u32 	%r150, _ZZN8deepwell25tcgen05_mxfp8_gemm_kernelILi128ELi128ELi32EEEvP13__nv_bfloat16PKS1_S4_PKfS6_iiiffE6smem_a;
	add.s32 	%r151, %r150, %r149;
	shl.b32 	%r152, %r15, 1;
	add.s32 	%r153, %r151, %r152;
	st.shared.u16 	[%r153], %rs8;
	mov.u32 	%r245, %r18;
$L__BB0_12:
	shl.b32 	%r154, %r7, 1;
	add.s32 	%r248, %r154, %r245;
	mad.lo.s32 	%r247, %r7, 3, %r245;
	add.s32 	%r246, %r7, %r245;
$L__BB0_13:
	shr.u32 	%r50, %r245, 5;
	and.b32  	%r51, %r245, 31;
	add.s32 	%r52, %r50, %r5;
	add.s32 	%r53, %r51, %r244;
	setp.ge.s32 	%p20, %r52, %r108;
	setp.ge.s32 	%p21, %r53, %r110;
	or.pred  	%p22, %p20, %p21;
	@%p22 bra 	$L__BB0_15;
	shl.b32 	%r155, %r50, 6;
	mov.u32 	%r156, _ZZN8deepwell25tcgen05_mxfp8_gemm_kernelILi128ELi128ELi32EEEvP13__nv_bfloat16PKS1_S4_PKfS6_iiiffE6smem_a;
	add.s32 	%r157, %r156, %r155;
	shl.b32 	%r158, %r51, 1;
	add.s32 	%r159, %r157, %r158;
	mad.lo.s32 	%r160, %r52, %r110, %r53;
	mul.wide.u32 	%rd27, %r160, 2;
	add.s64 	%rd28, %rd1, %rd27;
	ld.global.nc.u16 	%rs9, [%rd28];
	st.shared.u16 	[%r159], %rs9;
$L__BB0_15:
	shr.u32 	%r54, %r246, 5;
	and.b32  	%r55, %r246, 31;
	add.s32 	%r56, %r54, %r5;
	add.s32 	%r57, %r55, %r244;
	setp.ge.s32 	%p23, %r56, %r108;
	setp.ge.s32 	%p24, %r57, %r110;
	or.pred  	%p25, %p23, %p24;
	@%p25 bra 	$L__BB0_17;
	shl.b32 	%r161, %r54, 6;
	mov.u32 	%r162, _ZZN8deepwell25tcgen05_mxfp8_gemm_kernelILi128ELi128ELi32EEEvP13__nv_bfloat16PKS1_S4_PKfS6_iiiffE6smem_a;
	add.s32 	%r163, %r162, %r161;
	shl.b32 	%r164, %r55, 1;
	add.s32 	%r165, %r163, %r164;
	mad.lo.s32 	%r166, %r56, %r110, %r57;
	mul.wide.u32 	%rd29, %r166, 2;
	add.s64 	%rd30, %rd1, %rd29;
	ld.global.nc.u16 	%rs10, [%rd30];
	st.shared.u16 	[%r165], %rs10;
$L__BB0_17:
	add.s32 	%r58, %r245, %r7;
	shr.u32 	%r59, %r248, 5;
	and.b32  	%r60, %r248, 31;
	add.s32 	%r61, %r59, %r5;
	add.s32 	%r62, %r60, %r244;
	setp.ge.s32 	%p26, %r61, %r108;
	setp.ge.s32 	%p27, %r62, %r110;
	or.pred  	%p28, %p26, %p27;
	@%p28 bra 	$L__BB0_19;
	shl.b32 	%r167, %r59, 6;
	mov.u32 	%r168, _ZZN8deepwell25tcgen05_mxfp8_gemm_kernelILi128ELi128ELi32EEEvP13__nv_bfloat16PKS1_S4_PKfS6_iiiffE6smem_a;
	add.s32 	%r169, %r168, %r167;
	shl.b32 	%r170, %r60, 1;
	add.s32 	%r171, %r169, %r170;
	mad.lo.s32 	%r172, %r61, %r110, %r62;
	mul.wide.u32 	%rd31, %r172, 2;
	add.s64 	%rd32, %rd1, %rd31;
	ld.global.nc.u16 	%rs11, [%rd32];
	st.shared.u16 	[%r171], %rs11;
$L__BB0_19:
	add.s32 	%r63, %r58, %r7;
	shr.u32 	%r64, %r247, 5;
	and.b32  	%r65, %r247, 31;
	add.s32 	%r66, %r64, %r5;
	add.s32 	%r67, %r65, %r244;
	setp.ge.s32 	%p29, %r66, %r108;
	setp.ge.s32 	%p30, %r67, %r110;
	or.pred  	%p31, %p29, %p30;
	@%p31 bra 	$L__BB0_21;
	shl.b32 	%r173, %r64, 6;
	mov.u32 	%r174, _ZZN8deepwell25tcgen05_mxfp8_gemm_kernelILi128ELi128ELi32EEEvP13__nv_bfloat16PKS1_S4_PKfS6_iiiffE6smem_a;
	add.s32 	%r175, %r174, %r173;
	shl.b32 	%r176, %r65, 1;
	add.s32 	%r177, %r175, %r176;
	mad.lo.s32 	%r178, %r66, %r110, %r67;
	mul.wide.u32 	%rd33, %r178, 2;
	add.s64 	%rd34, %rd1, %rd33;
	ld.global.nc.u16 	%rs12, [%rd34];
	st.shared.u16 	[%r177], %rs12;
$L__BB0_21:
	add.s32 	%r179, %r63, %r7;
	add.s32 	%r245, %r179, %r7;
	shl.b32 	%r180, %r7, 2;
	add.s32 	%r248, %r248, %r180;
	add.s32 	%r247, %r247, %r180;
	add.s32 	%r246, %r246, %r180;
	setp.lt.u32 	%p32, %r245, 4096;
	@%p32 bra 	$L__BB0_13;
	mov.u32 	%r250, %r2;
	@%p8 bra 	$L__BB0_31;
	setp.ge.u32 	%p34, %r20, %r111;
	add.s32 	%r72, %r19, %r244;
	setp.ge.s32 	%p35, %r72, %r110;
	or.pred  	%p36, %p35, %p34;
	@%p36 bra 	$L__BB0_25;
	mad.lo.s32 	%r181, %r72, %r111, %r20;
	mul.wide.s32 	%rd35, %r181, 2;
	add.s64 	%rd36, %rd2, %rd35;
	ld.global.nc.u16 	%rs13, [%rd36];
	shl.b32 	%r182, %r19, 8;
	mov.u32 	%r183, _ZZN8deepwell25tcgen05_mxfp8_gemm_kernelILi128ELi128ELi32EEEvP13__nv_bfloat16PKS1_S4_PKfS6_iiiffE6smem_b;
	add.s32 	%r184, %r183, %r182;
	shl.b32 	%r185, %r2, 1;
	and.b32  	%r186, %r185, 254;
	add.s32 	%r187, %r184, %r186;
	st.shared.u16 	[%r187], %rs13;
$L__BB0_25:
	setp.eq.s16 	%p37, %rs1, 3;
	mov.u32 	%r250, %r8;
	@%p37 bra 	$L__BB0_31;
	setp.ge.u32 	%p38, %r22, %r111;
	add.s32 	%r73, %r21, %r244;
	setp.ge.s32 	%p39, %r73, %r110;
	or.pred  	%p40, %p39, %p38;
	@%p40 bra 	$L__BB0_28;
	mad.lo.s32 	%r188, %r73, %r111, %r22;
	mul.wide.s32 	%rd37, %r188, 2;
	add.s64 	%rd38, %rd2, %rd37;
	ld.global.nc.u16 	%rs14, [%rd38];
	st.shared.u16 	[%r23], %rs14;
$L__BB0_28:
	setp.eq.s16 	%p41, %rs1, 0;
	mov.u32 	%r250, %r14;
	@%p41 bra 	$L__BB0_31;
	setp.ge.u32 	%p42, %r25, %r111;
	add.s32 	%r74, %r24, %r244;
	setp.ge.s32 	%p43, %r74, %r110;
	or.pred  	%p44, %p43, %p42;
	mov.u32 	%r250, %r18;
	@%p44 bra 	$L__BB0_31;
	mad.lo.s32 	%r189, %r74, %r111, %r25;
	mul.wide.s32 	%rd39, %r189, 2;
	add.s64 	%rd40, %rd2, %rd39;
	ld.global.nc.u16 	%rs15, [%rd40];
	shl.b32 	%r190, %r24, 8;
	mov.u32 	%r191, _ZZN8deepwell25tcgen05_mxfp8_gemm_kernelILi128ELi128ELi32EEEvP13__nv_bfloat16PKS1_S4_PKfS6_iiiffE6smem_b;
	add.s32 	%r192, %r191, %r190;
	shl.b32 	%r193, %r14, 1;
	and.b32  	%r194, %r193, 254;
	add.s32 	%r195, %r192, %r194;
	st.shared.u16 	[%r195], %rs15;
	mov.u32 	%r250, %r18;
$L__BB0_31:
	shr.u32 	%r77, %r250, 7;
	and.b32  	%r78, %r250, 127;
	add.s32 	%r79, %r77, %r244;
	add.s32 	%r80, %r78, %r6;
	setp.ge.s32 	%p45, %r79, %r110;
	setp.ge.s32 	%p46, %r80, %r111;
	or.pred  	%p47, %p45, %p46;
	@%p47 bra 	$L__BB0_33;
	shl.b32 	%r196, %r77, 8;
	mov.u32 	%r197, _ZZN8deepwell25tcgen05_mxfp8_gemm_kernelILi128ELi128ELi32EEEvP13__nv_bfloat16PKS1_S4_PKfS6_iiiffE6smem_b;
	add.s32 	%r198, %r197, %r196;
	shl.b32 	%r199, %r78, 1;
	add.s32 	%r200, %r198, %r199;
	mad.lo.s32 	%r201, %r79, %r111, %r80;
	mul.wide.s32 	%rd41, %r201, 2;
	add.s64 	%rd42, %rd2, %rd41;
	ld.global.nc.u16 	%rs16, [%rd42];
	st.shared.u16 	[%r200], %rs16;
$L__BB0_33:
	add.s32 	%r81, %r250, %r7;
	shr.u32 	%r82, %r81, 7;
	and.b32  	%r83, %r81, 127;
	add.s32 	%r84, %r82, %r244;
	add.s32 	%r85, %r83, %r6;
	setp.ge.s32 	%p48, %r84, %r110;
	setp.ge.s32 	%p49, %r85, %r111;
	or.pred  	%p50, %p48, %p49;
	@%p50 bra 	$L__BB0_35;
	shl.b32 	%r202, %r82, 8;
	mov.u32 	%r203, _ZZN8deepwell25tcgen05_mxfp8_gemm_kernelILi128ELi128ELi32EEEvP13__nv_bfloat16PKS1_S4_PKfS6_iiiffE6smem_b;
	add.s32 	%r204, %r203, %r202;
	shl.b32 	%r205, %r83, 1;
	add.s32 	%r206, %r204, %r205;
	mad.lo.s32 	%r207, %r84, %r111, %r85;
	mul.wide.s32 	%rd43, %r207, 2;
	add.s64 	%rd44, %rd2, %rd43;
	ld.global.nc.u16 	%rs17, [%rd44];
	st.shared.u16 	[%r206], %rs17;
$L__BB0_35:
	add.s32 	%r86, %r81, %r7;
	shr.u32 	%r87, %r86, 7;
	and.b32  	%r88, %r86, 127;
	add.s32 	%r89, %r87, %r244;
	add.s32 	%r90, %r88, %r6;
	setp.ge.s32 	%p51, %r89, %r110;
	setp.ge.s32 	%p52, %r90, %r111;
	or.pred  	%p53, %p51, %p52;
	@%p53 bra 	$L__BB0_37;
	shl.b32 	%r208, %r87, 8;
	mov.u32 	%r209, _ZZN8deepwell25tcgen05_mxfp8_gemm_kernelILi128ELi128ELi32EEEvP13__nv_bfloat16PKS1_S4_PKfS6_iiiffE6smem_b;
	add.s32 	%r210, %r209, %r208;
	shl.b32 	%r211, %r88, 1;
	add.s32 	%r212, %r210, %r211;
	mad.lo.s32 	%r213, %r89, %r111, %r90;
	mul.wide.s32 	%rd45, %r213, 2;
	add.s64 	%rd46, %rd2, %rd45;
	ld.global.nc.u16 	%rs18, [%rd46];
	st.shared.u16 	[%r212], %rs18;
$L__BB0_37:
	add.s32 	%r91, %r86, %r7;
	shr.u32 	%r92, %r91, 7;
	and.b32  	%r93, %r91, 127;
	add.s32 	%r94, %r92, %r244;
	add.s32 	%r95, %r93, %r6;
	setp.ge.s32 	%p54, %r94, %r110;
	setp.ge.s32 	%p55, %r95, %r111;
	or.pred  	%p56, %p54, %p55;
	@%p56 bra 	$L__BB0_39;
	shl.b32 	%r214, %r92, 8;
	mov.u32 	%r215, _ZZN8deepwell25tcgen05_mxfp8_gemm_kernelILi128ELi128ELi32EEEvP13__nv_bfloat16PKS1_S4_PKfS6_iiiffE6smem_b;
	add.s32 	%r216, %r215, %r214;
	shl.b32 	%r217, %r93, 1;
	add.s32 	%r218, %r216, %r217;
	mad.lo.s32 	%r219, %r94, %r111, %r95;
	mul.wide.s32 	%rd47, %r219, 2;
	add.s64 	%rd48, %rd2, %rd47;
	ld.global.nc.u16 	%rs19, [%rd48];
	st.shared.u16 	[%r218], %rs19;
$L__BB0_39:
	add.s32 	%r250, %r91, %r7;
	setp.lt.u32 	%p57, %r250, 4096;
	@%p57 bra 	$L__BB0_31;
	@%p1 bra 	$L__BB0_42;
	ld.global.nc.f32 	%f53, [%rd4];
	shl.b32 	%r220, %r2, 2;
	mov.u32 	%r221, _ZZN8deepwell25tcgen05_mxfp8_gemm_kernelILi128ELi128ELi32EEEvP13__nv_bfloat16PKS1_S4_PKfS6_iiiffE12smem_scale_a;
	add.s32 	%r222, %r221, %r220;
	st.shared.f32 	[%r222], %f53;
$L__BB0_42:
	bar.sync 	0;
	shl.b32 	%r223, %r3, 6;
	mov.u32 	%r224, _ZZN8deepwell25tcgen05_mxfp8_gemm_kernelILi128ELi128ELi32EEEvP13__nv_bfloat16PKS1_S4_PKfS6_iiiffE6smem_a;
	add.s32 	%r225, %r224, %r223;
	mad.lo.s32 	%r226, %r3, 192, %r225;
	ld.shared.u16 	%rs20, [%r226];
	// begin inline asm
	{ cvt.f32.bf16 %f54, %rs20;}

	// end inline asm
	shr.u32 	%r227, %r2, 6;
	and.b32  	%r228, %r227, 12;
	mov.u32 	%r229, _ZZN8deepwell25tcgen05_mxfp8_gemm_kernelILi128ELi128ELi32EEEvP13__nv_bfloat16PKS1_S4_PKfS6_iiiffE12smem_scale_a;
	add.s32 	%r230, %r229, %r228;
	ld.shared.f32 	%f182, [%r230];
	mul.f32 	%f183, %f54, %f182;
	fma.rn.f32 	%f184, %f183, 0f7FC00000, %f887;
	fma.rn.f32 	%f185, %f183, 0f7FC00000, %f886;
	fma.rn.f32 	%f186, %f183, 0f7FC00000, %f885;
	fma.rn.f32 	%f187, %f183, 0f7FC00000, %f884;
	ld.shared.u16 	%rs21, [%r226+64];
	// begin inline asm
	{ cvt.f32.bf16 %f55, %rs21;}

	// end inline asm
	shr.u32 	%r231, %r3, 1;
	and.b32  	%r232, %r231, 12;
	add.s32 	%r233, %r229, %r232;
	ld.shared.f32 	%f188, [%r233];
	mul.f32 	%f189, %f55, %f188;
	fma.rn.f32 	%f190, %f189, 0f7FC00000, %f883;
	fma.rn.f32 	%f191, %f189, 0f7FC00000, %f882;
	fma.rn.f32 	%f192, %f189, 0f7FC00000, %f881;
	fma.rn.f32 	%f193, %f189, 0f7FC00000, %f880;
	ld.shared.u16 	%rs22, [%r226+128];
	// begin inline asm
	{ cvt.f32.bf16 %f56, %rs22;}

	// end inline asm
	mul.f32 	%f194, %f56, %f188;
	fma.rn.f32 	%f195, %f194, 0f7FC00000, %f879;
	fma.rn.f32 	%f196, %f194, 0f7FC00000, %f878;
	fma.rn.f32 	%f197, %f194, 0f7FC00000, %f877;
	fma.rn.f32 	%f198, %f194, 0f7FC00000, %f876;
	ld.shared.u16 	%rs23, [%r226+192];
	// begin inline asm
	{ cvt.f32.bf16 %f57, %rs23;}

	// end inline asm
	mul.f32 	%f199, %f57, %f188;
	fma.rn.f32 	%f200, %f199, 0f7FC00000, %f875;
	fma.rn.f32 	%f201, %f199, 0f7FC00000, %f874;
	fma.rn.f32 	%f202, %f199, 0f7FC00000, %f873;
	fma.rn.f32 	%f203, %f199, 0f7FC00000, %f872;
	ld.shared.u16 	%rs24, [%r226+2];
	// begin inline asm
	{ cvt.f32.bf16 %f58, %rs24;}

	// end inline asm
	mul.f32 	%f204, %f58, %f182;
	fma.rn.f32 	%f205, %f204, 0f7FC00000, %f184;
	fma.rn.f32 	%f206, %f204, 0f7FC00000, %f185;
	fma.rn.f32 	%f207, %f204, 0f7FC00000, %f186;
	fma.rn.f32 	%f208, %f204, 0f7FC00000, %f187;
	ld.shared.u16 	%rs25, [%r226+66];
	// begin inline asm
	{ cvt.f32.bf16 %f59, %rs25;}

	// end inline asm
	mul.f32 	%f209, %f59, %f188;
	fma.rn.f32 	%f210, %f209, 0f7FC00000, %f190;
	fma.rn.f32 	%f211, %f209, 0f7FC00000, %f191;
	fma.rn.f32 	%f212, %f209, 0f7FC00000, %f192;
	fma.rn.f32 	%f213, %f209, 0f7FC00000, %f193;
	ld.shared.u16 	%rs26, [%r226+130];
	// begin inline asm
	{ cvt.f32.bf16 %f60, %rs26;}

	// end inline asm
	mul.f32 	%f214, %f60, %f188;
	fma.rn.f32 	%f215, %f214, 0f7FC00000, %f195;
	fma.rn.f32 	%f216, %f214, 0f7FC00000, %f196;
	fma.rn.f32 	%f217, %f214, 0f7FC00000, %f197;
	fma.rn.f32 	%f218, %f214, 0f7FC00000, %f198;
	ld.shared.u16 	%rs27, [%r226+194];
	// begin inline asm
	{ cvt.f32.bf16 %f61, %rs27;}

	// end inline asm
	mul.f32 	%f219, %f61, %f188;
	fma.rn.f32 	%f220, %f219, 0f7FC00000, %f200;
	fma.rn.f32 	%f221, %f219, 0f7FC00000, %f201;
	fma.rn.f32 	%f222, %f219, 0f7FC00000, %f202;
	fma.rn.f32 	%f223, %f219, 0f7FC00000, %f203;
	ld.shared.u16 	%rs28, [%r226+4];
	// begin inline asm
	{ cvt.f32.bf16 %f62, %rs28;}

	// end inline asm
	mul.f32 	%f224, %f62, %f182;
	fma.rn.f32 	%f225, %f224, 0f7FC00000, %f205;
	fma.rn.f32 	%f226, %f224, 0f7FC00000, %f206;
	fma.rn.f32 	%f227, %f224, 0f7FC00000, %f207;
	fma.rn.f32 	%f228, %f224, 0f7FC00000, %f208;
	ld.shared.u16 	%rs29, [%r226+68];
	// begin inline asm
	{ cvt.f32.bf16 %f63, %rs29;}

	// end inline asm
	mul.f32 	%f229, %f63, %f188;
	fma.rn.f32 	%f230, %f229, 0f7FC00000, %f210;
	fma.rn.f32 	%f231, %f229, 0f7FC00000, %f211;
	fma.rn.f32 	%f232, %f229, 0f7FC00000, %f212;
	fma.rn.f32 	%f233, %f229, 0f7FC00000, %f213;
	ld.shared.u16 	%rs30, [%r226+132];
	// begin inline asm
	{ cvt.f32.bf16 %f64, %rs30;}

	// end inline asm
	mul.f32 	%f234, %f64, %f188;
	fma.rn.f32 	%f235, %f234, 0f7FC00000, %f215;
	fma.rn.f32 	%f236, %f234, 0f7FC00000, %f216;
	fma.rn.f32 	%f237, %f234, 0f7FC00000, %f217;
	fma.rn.f32 	%f238, %f234, 0f7FC00000, %f218;
	ld.shared.u16 	%rs31, [%r226+196];
	// begin inline asm
	{ cvt.f32.bf16 %f65, %rs31;}

	// end inline asm
	mul.f32 	%f239, %f65, %f188;
	fma.rn.f32 	%f240, %f239, 0f7FC00000, %f220;
	fma.rn.f32 	%f241, %f239, 0f7FC00000, %f221;
	fma.rn.f32 	%f242, %f239, 0f7FC00000, %f222;
	fma.rn.f32 	%f243, %f239, 0f7FC00000, %f223;
	ld.shared.u16 	%rs32, [%r226+6];
	// begin inline asm
	{ cvt.f32.bf16 %f66, %rs32;}

	// end inline asm
	mul.f32 	%f244, %f66, %f182;
	fma.rn.f32 	%f245, %f244, 0f7FC00000, %f225;
	fma.rn.f32 	%f246, %f244, 0f7FC00000, %f226;
	fma.rn.f32 	%f247, %f244, 0f7FC00000, %f227;
	fma.rn.f32 	%f248, %f244, 0f7FC00000, %f228;
	ld.shared.u16 	%rs33, [%r226+70];
	// begin inline asm
	{ cvt.f32.bf16 %f67, %rs33;}

	// end inline asm
	mul.f32 	%f249, %f67, %f188;
	fma.rn.f32 	%f250, %f249, 0f7FC00000, %f230;
	fma.rn.f32 	%f251, %f249, 0f7FC00000, %f231;
	fma.rn.f32 	%f252, %f249, 0f7FC00000, %f232;
	fma.rn.f32 	%f253, %f249, 0f7FC00000, %f233;
	ld.shared.u16 	%rs34, [%r226+134];
	// begin inline asm
	{ cvt.f32.bf16 %f68, %rs34;}

	// end inline asm
	mul.f32 	%f254, %f68, %f188;
	fma.rn.f32 	%f255, %f254, 0f7FC00000, %f235;
	fma.rn.f32 	%f256, %f254, 0f7FC00000, %f236;
	fma.rn.f32 	%f257, %f254, 0f7FC00000, %f237;
	fma.rn.f32 	%f258, %f254, 0f7FC00000, %f238;
	ld.shared.u16 	%rs35, [%r226+198];
	// begin inline asm
	{ cvt.f32.bf16 %f69, %rs35;}

	// end inline asm
	mul.f32 	%f259, %f69, %f188;
	fma.rn.f32 	%f260, %f259, 0f7FC00000, %f240;
	fma.rn.f32 	%f261, %f259, 0f7FC00000, %f241;
	fma.rn.f32 	%f262, %f259, 0f7FC00000, %f242;
	fma.rn.f32 	%f263, %f259, 0f7FC00000, %f243;
	ld.shared.u16 	%rs36, [%r226+8];
	// begin inline asm
	{ cvt.f32.bf16 %f70, %rs36;}

	// end inline asm
	mul.f32 	%f264, %f70, %f182;
	fma.rn.f32 	%f265, %f264, 0f7FC00000, %f245;
	fma.rn.f32 	%f266, %f264, 0f7FC00000, %f246;
	fma.rn.f32 	%f267, %f264, 0f7FC00000, %f247;
	fma.rn.f32 	%f268, %f264, 0f7FC00000, %f248;
	ld.shared.u16 	%rs37, [%r226+72];
	// begin inline asm
	{ cvt.f32.bf16 %f71, %rs37;}

	// end inline asm
	mul.f32 	%f269, %f71, %f188;
	fma.rn.f32 	%f270, %f269, 0f7FC00000, %f250;
	fma.rn.f32 	%f271, %f269, 0f7FC00000, %f251;
	fma.rn.f32 	%f272, %f269, 0f7FC00000, %f252;
	fma.rn.f32 	%f273, %f269, 0f7FC00000, %f253;
	ld.shared.u16 	%rs38, [%r226+136];
	// begin inline asm
	{ cvt.f32.bf16 %f72, %rs38;}

	// end inline asm
	mul.f32 	%f274, %f72, %f188;
	fma.rn.f32 	%f275, %f274, 0f7FC00000, %f255;
	fma.rn.f32 	%f276, %f274, 0f7FC00000, %f256;
	fma.rn.f32 	%f277, %f274, 0f7FC00000, %f257;
	fma.rn.f32 	%f278, %f274, 0f7FC00000, %f258;
	ld.shared.u16 	%rs39, [%r226+200];
	// begin inline asm
	{ cvt.f32.bf16 %f73, %rs39;}

	// end inline asm
	mul.f32 	%f279, %f73, %f188;
	fma.rn.f32 	%f280, %f279, 0f7FC00000, %f260;
	fma.rn.f32 	%f281, %f279, 0f7FC00000, %f261;
	fma.rn.f32 	%f282, %f279, 0f7FC00000, %f262;
	fma.rn.f32 	%f283, %f279, 0f7FC00000, %f263;
	ld.shared.u16 	%rs40, [%r226+10];
	// begin inline asm
	{ cvt.f32.bf16 %f74, %rs40;}

	// end inline asm
	mul.f32 	%f284, %f74, %f182;
	fma.rn.f32 	%f285, %f284, 0f7FC00000, %f265;
	fma.rn.f32 	%f286, %f284, 0f7FC00000, %f266;
	fma.rn.f32 	%f287, %f284, 0f7FC00000, %f267;
	fma.rn.f32 	%f288, %f284, 0f7FC00000, %f268;
	ld.shared.u16 	%rs41, [%r226+74];
	// begin inline asm
	{ cvt.f32.bf16 %f75, %rs41;}

	// end inline asm
	mul.f32 	%f289, %f75, %f188;
	fma.rn.f32 	%f290, %f289, 0f7FC00000, %f270;
	fma.rn.f32 	%f291, %f289, 0f7FC00000, %f271;
	fma.rn.f32 	%f292, %f289, 0f7FC00000, %f272;
	fma.rn.f32 	%f293, %f289, 0f7FC00000, %f273;
	ld.shared.u16 	%rs42, [%r226+138];
	// begin inline asm
	{ cvt.f32.bf16 %f76, %rs42;}

	// end inline asm
	mul.f32 	%f294, %f76, %f188;
	fma.rn.f32 	%f295, %f294, 0f7FC00000, %f275;
	fma.rn.f32 	%f296, %f294, 0f7FC00000, %f276;
	fma.rn.f32 	%f297, %f294, 0f7FC00000, %f277;
	fma.rn.f32 	%f298, %f294, 0f7FC00000, %f278;
	ld.shared.u16 	%rs43, [%r226+202];
	// begin inline asm
	{ cvt.f32.bf16 %f77, %rs43;}

	// end inline asm
	mul.f32 	%f299, %f77, %f188;
	fma.rn.f32 	%f300, %f299, 0f7FC00000, %f280;
	fma.rn.f32 	%f301, %f299, 0f7FC00000, %f281;
	fma.rn.f32 	%f302, %f299, 0f7FC00000, %f282;
	fma.rn.f32 	%f303, %f299, 0f7FC00000, %f283;
	ld.shared.u16 	%rs44, [%r226+12];
	// begin inline asm
	{ cvt.f32.bf16 %f78, %rs44;}

	// end inline asm
	mul.f32 	%f304, %f78, %f182;
	fma.rn.f32 	%f305, %f304, 0f7FC00000, %f285;
	fma.rn.f32 	%f306, %f304, 0f7FC00000, %f286;
	fma.rn.f32 	%f307, %f304, 0f7FC00000, %f287;
	fma.rn.f32 	%f308, %f304, 0f7FC00000, %f288;
	ld.shared.u16 	%rs45, [%r226+76];
	// begin inline asm
	{ cvt.f32.bf16 %f79, %rs45;}

	// end inline asm
	mul.f32 	%f309, %f79, %f188;
	fma.rn.f32 	%f310, %f309, 0f7FC00000, %f290;
	fma.rn.f32 	%f311, %f309, 0f7FC00000, %f291;
	fma.rn.f32 	%f312, %f309, 0f7FC00000, %f292;
	fma.rn.f32 	%f313, %f309, 0f7FC00000, %f293;
	ld.shared.u16 	%rs46, [%r226+140];
	// begin inline asm
	{ cvt.f32.bf16 %f80, %rs46;}

	// end inline asm
	mul.f32 	%f314, %f80, %f188;
	fma.rn.f32 	%f315, %f314, 0f7FC00000, %f295;
	fma.rn.f32 	%f316, %f314, 0f7FC00000, %f296;
	fma.rn.f32 	%f317, %f314, 0f7FC00000, %f297;
	fma.rn.f32 	%f318, %f314, 0f7FC00000, %f298;
	ld.shared.u16 	%rs47, [%r226+204];
	// begin inline asm
	{ cvt.f32.bf16 %f81, %rs47;}

	// end inline asm
	mul.f32 	%f319, %f81, %f188;
	fma.rn.f32 	%f320, %f319, 0f7FC00000, %f300;
	fma.rn.f32 	%f321, %f319, 0f7FC00000, %f301;
	fma.rn.f32 	%f322, %f319, 0f7FC00000, %f302;
	fma.rn.f32 	%f323, %f319, 0f7FC00000, %f303;
	ld.shared.u16 	%rs48, [%r226+14];
	// begin inline asm
	{ cvt.f32.bf16 %f82, %rs48;}

	// end inline asm
	mul.f32 	%f324, %f82, %f182;
	fma.rn.f32 	%f325, %f324, 0f7FC00000, %f305;
	fma.rn.f32 	%f326, %f324, 0f7FC00000, %f306;
	fma.rn.f32 	%f327, %f324, 0f7FC00000, %f307;
	fma.rn.f32 	%f328, %f324, 0f7FC00000, %f308;
	ld.shared.u16 	%rs49, [%r226+78];
	// begin inline asm
	{ cvt.f32.bf16 %f83, %rs49;}

	// end inline asm
	mul.f32 	%f329, %f83, %f188;
	fma.rn.f32 	%f330, %f329, 0f7FC00000, %f310;
	fma.rn.f32 	%f331, %f329, 0f7FC00000, %f311;
	fma.rn.f32 	%f332, %f329, 0f7FC00000, %f312;
	fma.rn.f32 	%f333, %f329, 0f7FC00000, %f313;
	ld.shared.u16 	%rs50, [%r226+142];
	// begin inline asm
	{ cvt.f32.bf16 %f84, %rs50;}

	// end inline asm
	mul.f32 	%f334, %f84, %f188;
	fma.rn.f32 	%f335, %f334, 0f7FC00000, %f315;
	fma.rn.f32 	%f336, %f334, 0f7FC00000, %f316;
	fma.rn.f32 	%f337, %f334, 0f7FC00000, %f317;
	fma.rn.f32 	%f338, %f334, 0f7FC00000, %f318;
	ld.shared.u16 	%rs51, [%r226+206];
	// begin inline asm
	{ cvt.f32.bf16 %f85, %rs51;}

	// end inline asm
	mul.f32 	%f339, %f85, %f188;
	fma.rn.f32 	%f340, %f339, 0f7FC00000, %f320;
	fma.rn.f32 	%f341, %f339, 0f7FC00000, %f321;
	fma.rn.f32 	%f342, %f339, 0f7FC00000, %f322;
	fma.rn.f32 	%f343, %f339, 0f7FC00000, %f323;
	ld.shared.u16 	%rs52, [%r226+16];
	// begin inline asm
	{ cvt.f32.bf16 %f86, %rs52;}

	// end inline asm
	mul.f32 	%f344, %f86, %f182;
	fma.rn.f32 	%f345, %f344, 0f7FC00000, %f325;
	fma.rn.f32 	%f346, %f344, 0f7FC00000, %f326;
	fma.rn.f32 	%f347, %f344, 0f7FC00000, %f327;
	fma.rn.f32 	%f348, %f344, 0f7FC00000, %f328;
	ld.shared.u16 	%rs53, [%r226+80];
	// begin inline asm
	{ cvt.f32.bf16 %f87, %rs53;}

	// end inline asm
	mul.f32 	%f349, %f87, %f188;
	fma.rn.f32 	%f350, %f349, 0f7FC00000, %f330;
	fma.rn.f32 	%f351, %f349, 0f7FC00000, %f331;
	fma.rn.f32 	%f352, %f349, 0f7FC00000, %f332;
	fma.rn.f32 	%f353, %f349, 0f7FC00000, %f333;
	ld.shared.u16 	%rs54, [%r226+144];
	// begin inline asm
	{ cvt.f32.bf16 %f88, %rs54;}

	// end inline asm
	mul.f32 	%f354, %f88, %f188;
	fma.rn.f32 	%f355, %f354, 0f7FC00000, %f335;
	fma.rn.f32 	%f356, %f354, 0f7FC00000, %f336;
	fma.rn.f32 	%f357, %f354, 0f7FC00000, %f337;
	fma.rn.f32 	%f358, %f354, 0f7FC00000, %f338;
	ld.shared.u16 	%rs55, [%r226+208];
	// begin inline asm
	{ cvt.f32.bf16 %f89, %rs55;}

	// end inline asm
	mul.f32 	%f359, %f89, %f188;
	fma.rn.f32 	%f360, %f359, 0f7FC00000, %f340;
	fma.rn.f32 	%f361, %f359, 0f7FC00000, %f341;
	fma.rn.f32 	%f362, %f359, 0f7FC00000, %f342;
	fma.rn.f32 	%f363, %f359, 0f7FC00000, %f343;
	ld.shared.u16 	%rs56, [%r226+18];
	// begin inline asm
	{ cvt.f32.bf16 %f90, %rs56;}

	// end inline asm
	mul.f32 	%f364, %f90, %f182;
	fma.rn.f32 	%f365, %f364, 0f7FC00000, %f345;
	fma.rn.f32 	%f366, %f364, 0f7FC00000, %f346;
	fma.rn.f32 	%f367, %f364, 0f7FC00000, %f347;
	fma.rn.f32 	%f368, %f364, 0f7FC00000, %f348;
	ld.shared.u16 	%rs57, [%r226+82];
	// begin inline asm
	{ cvt.f32.bf16 %f91, %rs57;}

	// end inline asm
	mul.f32 	%f369, %f91, %f188;
	fma.rn.f32 	%f370, %f369, 0f7FC00000, %f350;
	fma.rn.f32 	%f371, %f369, 0f7FC00000, %f351;
	fma.rn.f32 	%f372, %f369, 0f7FC00000, %f352;
	fma.rn.f32 	%f373, %f369, 0f7FC00000, %f353;
	ld.shared.u16 	%rs58, [%r226+146];
	// begin inline asm
	{ cvt.f32.bf16 %f92, %rs58;}

	// end inline asm
	mul.f32 	%f374, %f92, %f188;
	fma.rn.f32 	%f375, %f374, 0f7FC00000, %f355;
	fma.rn.f32 	%f376, %f374, 0f7FC00000, %f356;
	fma.rn.f32 	%f377, %f374, 0f7FC00000, %f357;
	fma.rn.f32 	%f378, %f374, 0f7FC00000, %f358;
	ld.shared.u16 	%rs59, [%r226+210];
	// begin inline asm
	{ cvt.f32.bf16 %f93, %rs59;}

	// end inline asm
	mul.f32 	%f379, %f93, %f188;
	fma.rn.f32 	%f380, %f379, 0f7FC00000, %f360;
	fma.rn.f32 	%f381, %f379, 0f7FC00000, %f361;
	fma.rn.f32 	%f382, %f379, 0f7FC00000, %f362;
	fma.rn.f32 	%f383, %f379, 0f7FC00000, %f363;
	ld.shared.u16 	%rs60, [%r226+20];
	// begin inline asm
	{ cvt.f32.bf16 %f94, %rs60;}

	// end inline asm
	mul.f32 	%f384, %f94, %f182;
	fma.rn.f32 	%f385, %f384, 0f7FC00000, %f365;
	fma.rn.f32 	%f386, %f384, 0f7FC00000, %f366;
	fma.rn.f32 	%f387, %f384, 0f7FC00000, %f367;
	fma.rn.f32 	%f388, %f384, 0f7FC00000, %f368;
	ld.shared.u16 	%rs61, [%r226+84];
	// begin inline asm
	{ cvt.f32.bf16 %f95, %rs61;}

	// end inline asm
	mul.f32 	%f389, %f95, %f188;
	fma.rn.f32 	%f390, %f389, 0f7FC00000, %f370;
	fma.rn.f32 	%f391, %f389, 0f7FC00000, %f371;
	fma.rn.f32 	%f392, %f389, 0f7FC00000, %f372;
	fma.rn.f32 	%f393, %f389, 0f7FC00000, %f373;
	ld.shared.u16 	%rs62, [%r226+148];
	// begin inline asm
	{ cvt.f32.bf16 %f96, %rs62;}

	// end inline asm
	mul.f32 	%f394, %f96, %f188;
	fma.rn.f32 	%f395, %f394, 0f7FC00000, %f375;
	fma.rn.f32 	%f396, %f394, 0f7FC00000, %f376;
	fma.rn.f32 	%f397, %f394, 0f7FC00000, %f377;
	fma.rn.f32 	%f398, %f394, 0f7FC00000, %f378;
	ld.shared.u16 	%rs63, [%r226+212];
	// begin inline asm
	{ cvt.f32.bf16 %f97, %rs63;}

	// end inline asm
	mul.f32 	%f399, %f97, %f188;
	fma.rn.f32 	%f400, %f399, 0f7FC00000, %f380;
	fma.rn.f32 	%f401, %f399, 0f7FC00000, %f381;
	fma.rn.f32 	%f402, %f399, 0f7FC00000, %f382;
	fma.rn.f32 	%f403, %f399, 0f7FC00000, %f383;
	ld.shared.u16 	%rs64, [%r226+22];
	// begin inline asm
	{ cvt.f32.bf16 %f98, %rs64;}

	// end inline asm
	mul.f32 	%f404, %f98, %f182;
	fma.rn.f32 	%f405, %f404, 0f7FC00000, %f385;
	fma.rn.f32 	%f406, %f404, 0f7FC00000, %f386;
	fma.rn.f32 	%f407, %f404, 0f7FC00000, %f387;
	fma.rn.f32 	%f408, %f404, 0f7FC00000, %f388;
	ld.shared.u16 	%rs65, [%r226+86];
	// begin inline asm
	{ cvt.f32.bf16 %f99, %rs65;}

	// end inline asm
	mul.f32 	%f409, %f99, %f188;
	fma.rn.f32 	%f410, %f409, 0f7FC00000, %f390;
	fma.rn.f32 	%f411, %f409, 0f7FC00000, %f391;
	fma.rn.f32 	%f412, %f409, 0f7FC00000, %f392;
	fma.rn.f32 	%f413, %f409, 0f7FC00000, %f393;
	ld.shared.u16 	%rs66, [%r226+150];
	// begin inline asm
	{ cvt.f32.bf16 %f100, %rs66;}

	// end inline asm
	mul.f32 	%f414, %f100, %f188;
	fma.rn.f32 	%f415, %f414, 0f7FC00000, %f395;
	fma.rn.f32 	%f416, %f414, 0f7FC00000, %f396;
	fma.rn.f32 	%f417, %f414, 0f7FC00000, %f397;
	fma.rn.f32 	%f418, %f414, 0f7FC00000, %f398;
	ld.shared.u16 	%rs67, [%r226+214];
	// begin inline asm
	{ cvt.f32.bf16 %f101, %rs67;}

	// end inline asm
	mul.f32 	%f419, %f101, %f188;
	fma.rn.f32 	%f420, %f419, 0f7FC00000, %f400;
	fma.rn.f32 	%f421, %f419, 0f7FC00000, %f401;
	fma.rn.f32 	%f422, %f419, 0f7FC00000, %f402;
	fma.rn.f32 	%f423, %f419, 0f7FC00000, %f403;
	ld.shared.u16 	%rs68, [%r226+24];
	// begin inline asm
	{ cvt.f32.bf16 %f102, %rs68;}

	// end inline asm
	mul.f32 	%f424, %f102, %f182;
	fma.rn.f32 	%f425, %f424, 0f7FC00000, %f405;
	fma.rn.f32 	%f426, %f424, 0f7FC00000, %f406;
	fma.rn.f32 	%f427, %f424, 0f7FC00000, %f407;
	fma.rn.f32 	%f428, %f424, 0f7FC00000, %f408;
	ld.shared.u16 	%rs69, [%r226+88];
	// begin inline asm
	{ cvt.f32.bf16 %f103, %rs69;}

	// end inline asm
	mul.f32 	%f429, %f103, %f188;
	fma.rn.f32 	%f430, %f429, 0f7FC00000, %f410;
	fma.rn.f32 	%f431, %f429, 0f7FC00000, %f411;
	fma.rn.f32 	%f432, %f429, 0f7FC00000, %f412;
	fma.rn.f32 	%f433, %f429, 0f7FC00000, %f413;
	ld.shared.u16 	%rs70, [%r226+152];
	// begin inline asm
	{ cvt.f32.bf16 %f104, %rs70;}

	// end inline asm
	mul.f32 	%f434, %f104, %f188;
	fma.rn.f32 	%f435, %f434, 0f7FC00000, %f415;
	fma.rn.f32 	%f436, %f434, 0f7FC00000, %f416;
	fma.rn.f32 	%f437, %f434, 0f7FC00000, %f417;
	fma.rn.f32 	%f438, %f434, 0f7FC00000, %f418;
	ld.shared.u16 	%rs71, [%r226+216];
	// begin inline asm
	{ cvt.f32.bf16 %f105, %rs71;}

	// end inline asm
	mul.f32 	%f439, %f105, %f188;
	fma.rn.f32 	%f440, %f439, 0f7FC00000, %f420;
	fma.rn.f32 	%f441, %f439, 0f7FC00000, %f421;
	fma.rn.f32 	%f442, %f439, 0f7FC00000, %f422;
	fma.rn.f32 	%f443, %f439, 0f7FC00000, %f423;
	ld.shared.u16 	%rs72, [%r226+26];
	// begin inline asm
	{ cvt.f32.bf16 %f106, %rs72;}

	// end inline asm
	mul.f32 	%f444, %f106, %f182;
	fma.rn.f32 	%f445, %f444, 0f7FC00000, %f425;
	fma.rn.f32 	%f446, %f444, 0f7FC00000, %f426;
	fma.rn.f32 	%f447, %f444, 0f7FC00000, %f427;
	fma.rn.f32 	%f448, %f444, 0f7FC00000, %f428;
	ld.shared.u16 	%rs73, [%r226+90];
	// begin inline asm
	{ cvt.f32.bf16 %f107, %rs73;}

	// end inline asm
	mul.f32 	%f449, %f107, %f188;
	fma.rn.f32 	%f450, %f449, 0f7FC00000, %f430;
	fma.rn.f32 	%f451, %f449, 0f7FC00000, %f431;
	fma.rn.f32 	%f452, %f449, 0f7FC00000, %f432;
	fma.rn.f32 	%f453, %f449, 0f7FC00000, %f433;
	ld.shared.u16 	%rs74, [%r226+154];
	// begin inline asm
	{ cvt.f32.bf16 %f108, %rs74;}

	// end inline asm
	mul.f32 	%f454, %f108, %f188;
	fma.rn.f32 	%f455, %f454, 0f7FC00000, %f435;
	fma.rn.f32 	%f456, %f454, 0f7FC00000, %f436;
	fma.rn.f32 	%f457, %f454, 0f7FC00000, %f437;
	fma.rn.f32 	%f458, %f454, 0f7FC00000, %f438;
	ld.shared.u16 	%rs75, [%r226+218];
	// begin inline asm
	{ cvt.f32.bf16 %f109, %rs75;}

	// end inline asm
	mul.f32 	%f459, %f109, %f188;
	fma.rn.f32 	%f460, %f459, 0f7FC00000, %f440;
	fma.rn.f32 	%f461, %f459, 0f7FC00000, %f441;
	fma.rn.f32 	%f462, %f459, 0f7FC00000, %f442;
	fma.rn.f32 	%f463, %f459, 0f7FC00000, %f443;
	ld.shared.u16 	%rs76, [%r226+28];
	// begin inline asm
	{ cvt.f32.bf16 %f110, %rs76;}

	// end inline asm
	mul.f32 	%f464, %f110, %f182;
	fma.rn.f32 	%f465, %f464, 0f7FC00000, %f445;
	fma.rn.f32 	%f466, %f464, 0f7FC00000, %f446;
	fma.rn.f32 	%f467, %f464, 0f7FC00000, %f447;
	fma.rn.f32 	%f468, %f464, 0f7FC00000, %f448;
	ld.shared.u16 	%rs77, [%r226+92];
	// begin inline asm
	{ cvt.f32.bf16 %f111, %rs77;}

	// end inline asm
	mul.f32 	%f469, %f111, %f188;
	fma.rn.f32 	%f470, %f469, 0f7FC00000, %f450;
	fma.rn.f32 	%f471, %f469, 0f7FC00000, %f451;
	fma.rn.f32 	%f472, %f469, 0f7FC00000, %f452;
	fma.rn.f32 	%f473, %f469, 0f7FC00000, %f453;
	ld.shared.u16 	%rs78, [%r226+156];
	// begin inline asm
	{ cvt.f32.bf16 %f112, %rs78;}

	// end inline asm
	mul.f32 	%f474, %f112, %f188;
	fma.rn.f32 	%f475, %f474, 0f7FC00000, %f455;
	fma.rn.f32 	%f476, %f474, 0f7FC00000, %f456;
	fma.rn.f32 	%f477, %f474, 0f7FC00000, %f457;
	fma.rn.f32 	%f478, %f474, 0f7FC00000, %f458;
	ld.shared.u16 	%rs79, [%r226+220];
	// begin inline asm
	{ cvt.f32.bf16 %f113, %rs79;}

	// end inline asm
	mul.f32 	%f479, %f113, %f188;
	fma.rn.f32 	%f480, %f479, 0f7FC00000, %f460;
	fma.rn.f32 	%f481, %f479, 0f7FC00000, %f461;
	fma.rn.f32 	%f482, %f479, 0f7FC00000, %f462;
	fma.rn.f32 	%f483, %f479, 0f7FC00000, %f463;
	ld.shared.u16 	%rs80, [%r226+30];
	// begin inline asm
	{ cvt.f32.bf16 %f114, %rs80;}

	// end inline asm
	mul.f32 	%f484, %f114, %f182;
	fma.rn.f32 	%f485, %f484, 0f7FC00000, %f465;
	fma.rn.f32 	%f486, %f484, 0f7FC00000, %f466;
	fma.rn.f32 	%f487, %f484, 0f7FC00000, %f467;
	fma.rn.f32 	%f488, %f484, 0f7FC00000, %f468;
	ld.shared.u16 	%rs81, [%r226+94];
	// begin inline asm
	{ cvt.f32.bf16 %f115, %rs81;}

	// end inline asm
	mul.f32 	%f489, %f115, %f188;
	fma.rn.f32 	%f490, %f489, 0f7FC00000, %f470;
	fma.rn.f32 	%f491, %f489, 0f7FC00000, %f471;
	fma.rn.f32 	%f492, %f489, 0f7FC00000, %f472;
	fma.rn.f32 	%f493, %f489, 0f7FC00000, %f473;
	ld.shared.u16 	%rs82, [%r226+158];
	// begin inline asm
	{ cvt.f32.bf16 %f116, %rs82;}

	// end inline asm
	mul.f32 	%f494, %f116, %f188;
	fma.rn.f32 	%f495, %f494, 0f7FC00000, %f475;
	fma.rn.f32 	%f496, %f494, 0f7FC00000, %f476;
	fma.rn.f32 	%f497, %f494, 0f7FC00000, %f477;
	fma.rn.f32 	%f498, %f494, 0f7FC00000, %f478;
	ld.shared.u16 	%rs83, [%r226+222];
	// begin inline asm
	{ cvt.f32.bf16 %f117, %rs83;}

	// end inline asm
	mul.f32 	%f499, %f117, %f188;
	fma.rn.f32 	%f500, %f499, 0f7FC00000, %f480;
	fma.rn.f32 	%f501, %f499, 0f7FC00000, %f481;
	fma.rn.f32 	%f502, %f499, 0f7FC00000, %f482;
	fma.rn.f32 	%f503, %f499, 0f7FC00000, %f483;
	ld.shared.u16 	%rs84, [%r226+32];
	// begin inline asm
	{ cvt.f32.bf16 %f118, %rs84;}

	// end inline asm
	mul.f32 	%f504, %f118, %f182;
	fma.rn.f32 	%f505, %f504, 0f7FC00000, %f485;
	fma.rn.f32 	%f506, %f504, 0f7FC00000, %f486;
	fma.rn.f32 	%f507, %f504, 0f7FC00000, %f487;
	fma.rn.f32 	%f508, %f504, 0f7FC00000, %f488;
	ld.shared.u16 	%rs85, [%r226+96];
	// begin inline asm
	{ cvt.f32.bf16 %f119, %rs85;}

	// end inline asm
	mul.f32 	%f509, %f119, %f188;
	fma.rn.f32 	%f510, %f509, 0f7FC00000, %f490;
	fma.rn.f32 	%f511, %f509, 0f7FC00000, %f491;
	fma.rn.f32 	%f512, %f509, 0f7FC00000, %f492;
	fma.rn.f32 	%f513, %f509, 0f7FC00000, %f493;
	ld.shared.u16 	%rs86, [%r226+160];
	// begin inline asm
	{ cvt.f32.bf16 %f120, %rs86;}

	// end inline asm
	mul.f32 	%f514, %f120, %f188;
	fma.rn.f32 	%f515, %f514, 0f7FC00000, %f495;
	fma.rn.f32 	%f516, %f514, 0f7FC00000, %f496;
	fma.rn.f32 	%f517, %f514, 0f7FC00000, %f497;
	fma.rn.f32 	%f518, %f514, 0f7FC00000, %f498;
	ld.shared.u16 	%rs87, [%r226+224];
	// begin inline asm
	{ cvt.f32.bf16 %f121, %rs87;}

	// end inline asm
	mul.f32 	%f519, %f121, %f188;
	fma.rn.f32 	%f520, %f519, 0f7FC00000, %f500;
	fma.rn.f32 	%f521, %f519, 0f7FC00000, %f501;
	fma.rn.f32 	%f522, %f519, 0f7FC00000, %f502;
	fma.rn.f32 	%f523, %f519, 0f7FC00000, %f503;
	ld.shared.u16 	%rs88, [%r226+34];
	// begin inline asm
	{ cvt.f32.bf16 %f122, %rs88;}

	// end inline asm
	mul.f32 	%f524, %f122, %f182;
	fma.rn.f32 	%f525, %f524, 0f7FC00000, %f505;
	fma.rn.f32 	%f526, %f524, 0f7FC00000, %f506;
	fma.rn.f32 	%f527, %f524, 0f7FC00000, %f507;
	fma.rn.f32 	%f528, %f524, 0f7FC00000, %f508;
	ld.shared.u16 	%rs89, [%r226+98];
	// begin inline asm
	{ cvt.f32.bf16 %f123, %rs89;}

	// end inline asm
	mul.f32 	%f529, %f123, %f188;
	fma.rn.f32 	%f530, %f529, 0f7FC00000, %f510;
	fma.rn.f32 	%f531, %f529, 0f7FC00000, %f511;
	fma.rn.f32 	%f532, %f529, 0f7FC00000, %f512;
	fma.rn.f32 	%f533, %f529, 0f7FC00000, %f513;
	ld.shared.u16 	%rs90, [%r226+162];
	// begin inline asm
	{ cvt.f32.bf16 %f124, %rs90;}

	// end inline asm
	mul.f32 	%f534, %f124, %f188;
	fma.rn.f32 	%f535, %f534, 0f7FC00000, %f515;
	fma.rn.f32 	%f536, %f534, 0f7FC00000, %f516;
	fma.rn.f32 	%f537, %f534, 0f7FC00000, %f517;
	fma.rn.f32 	%f538, %f534, 0f7FC00000, %f518;
	ld.shared.u16 	%rs91, [%r226+226];
	// begin inline asm
	{ cvt.f32.bf16 %f125, %rs91;}

	// end inline asm
	mul.f32 	%f539, %f125, %f188;
	fma.rn.f32 	%f540, %f539, 0f7FC00000, %f520;
	fma.rn.f32 	%f541, %f539, 0f7FC00000, %f521;
	fma.rn.f32 	%f542, %f539, 0f7FC00000, %f522;
	fma.rn.f32 	%f543, %f539, 0f7FC00000, %f523;
	ld.shared.u16 	%rs92, [%r226+36];
	// begin inline asm
	{ cvt.f32.bf16 %f126, %rs92;}

	// end inline asm
	mul.f32 	%f544, %f126, %f182;
	fma.rn.f32 	%f545, %f544, 0f7FC00000, %f525;
	fma.rn.f32 	%f546, %f544, 0f7FC00000, %f526;
	fma.rn.f32 	%f547, %f544, 0f7FC00000, %f527;
	fma.rn.f32 	%f548, %f544, 0f7FC00000, %f528;
	ld.shared.u16 	%rs93, [%r226+100];
	// begin inline asm
	{ cvt.f32.bf16 %f127, %rs93;}

	// end inline asm
	mul.f32 	%f549, %f127, %f188;
	fma.rn.f32 	%f550, %f549, 0f7FC00000, %f530;
	fma.rn.f32 	%f551, %f549, 0f7FC00000, %f531;
	fma.rn.f32 	%f552, %f549, 0f7FC00000, %f532;
	fma.rn.f32 	%f553, %f549, 0f7FC00000, %f533;
	ld.shared.u16 	%rs94, [%r226+164];
	// begin inline asm
	{ cvt.f32.bf16 %f128, %rs94;}

	// end inline asm
	mul.f32 	%f554, %f128, %f188;
	fma.rn.f32 	%f555, %f554, 0f7FC00000, %f535;
	fma.rn.f32 	%f556, %f554, 0f7FC00000, %f536;
	fma.rn.f32 	%f557, %f554, 0f7FC00000, %f537;
	fma.rn.f32 	%f558, %f554, 0f7FC00000, %f538;
	ld.shared.u16 	%rs95, [%r226+228];
	// begin inline asm
	{ cvt.f32.bf16 %f129, %rs95;}

	// end inline asm
	mul.f32 	%f559, %f129, %f188;
	fma.rn.f32 	%f560, %f559, 0f7FC00000, %f540;
	fma.rn.f32 	%f561, %f559, 0f7FC00000, %f541;
	fma.rn.f32 	%f562, %f559, 0f7FC00000, %f542;
	fma.rn.f32 	%f563, %f559, 0f7FC00000, %f543;
	ld.shared.u16 	%rs96, [%r226+38];
	// begin inline asm
	{ cvt.f32.bf16 %f130, %rs96;}

	// end inline asm
	mul.f32 	%f564, %f130, %f182;
	fma.rn.f32 	%f565, %f564, 0f7FC00000, %f545;
	fma.rn.f32 	%f566, %f564, 0f7FC00000, %f546;
	fma.rn.f32 	%f567, %f564, 0f7FC00000, %f547;
	fma.rn.f32 	%f568, %f564, 0f7FC00000, %f548;
	ld.shared.u16 	%rs97, [%r226+102];
	// begin inline asm
	{ cvt.f32.bf16 %f131, %rs97;}

	// end inline asm
	mul.f32 	%f569, %f131, %f188;
	fma.rn.f32 	%f570, %f569, 0f7FC00000, %f550;
	fma.rn.f32 	%f571, %f569, 0f7FC00000, %f551;
	fma.rn.f32 	%f572, %f569, 0f7FC00000, %f552;
	fma.rn.f32 	%f573, %f569, 0f7FC00000, %f553;
	ld.shared.u16 	%rs98, [%r226+166];
	// begin inline asm
	{ cvt.f32.bf16 %f132, %rs98;}

	// end inline asm
	mul.f32 	%f574, %f132, %f188;
	fma.rn.f32 	%f575, %f574, 0f7FC00000, %f555;
	fma.rn.f32 	%f576, %f574, 0f7FC00000, %f556;
	fma.rn.f32 	%f577, %f574, 0f7FC00000, %f557;
	fma.rn.f32 	%f578, %f574, 0f7FC00000, %f558;
	ld.shared.u16 	%rs99, [%r226+230];
	// begin inline asm
	{ cvt.f32.bf16 %f133, %rs99;}

	// end inline asm
	mul.f32 	%f579, %f133, %f188;
	fma.rn.f32 	%f580, %f579, 0f7FC00000, %f560;
	fma.rn.f32 	%f581, %f579, 0f7FC00000, %f561;
	fma.rn.f32 	%f582, %f579, 0f7FC00000, %f562;
	fma.rn.f32 	%f583, %f579, 0f7FC00000, %f563;
	ld.shared.u16 	%rs100, [%r226+40];
	// begin inline asm
	{ cvt.f32.bf16 %f134, %rs100;}

	// end inline asm
	mul.f32 	%f584, %f134, %f182;
	fma.rn.f32 	%f585, %f584, 0f7FC00000, %f565;
	fma.rn.f32 	%f586, %f584, 0f7FC00000, %f566;
	fma.rn.f32 	%f587, %f584, 0f7FC00000, %f567;
	fma.rn.f32 	%f588, %f584, 0f7FC00000, %f568;
	ld.shared.u16 	%rs101, [%r226+104];
	// begin inline asm
	{ cvt.f32.bf16 %f135, %rs101;}

	// end inline asm
	mul.f32 	%f589, %f135, %f188;
	fma.rn.f32 	%f590, %f589, 0f7FC00000, %f570;
	fma.rn.f32 	%f591, %f589, 0f7FC00000, %f571;
	fma.rn.f32 	%f592, %f589, 0f7FC00000, %f572;
	fma.rn.f32 	%f593, %f589, 0f7FC00000, %f573;
	ld.shared.u16 	%rs102, [%r226+168];
	// begin inline asm
	{ cvt.f32.bf16 %f136, %rs102;}

	// end inline asm
	mul.f32 	%f594, %f136, %f188;
	fma.rn.f32 	%f595, %f594, 0f7FC00000, %f575;
	fma.rn.f32 	%f596, %f594, 0f7FC00000, %f576;
	fma.rn.f32 	%f597, %f594, 0f7FC00000, %f577;
	fma.rn.f32 	%f598, %f594, 0f7FC00000, %f578;
	ld.shared.u16 	%rs103, [%r226+232];
	// begin inline asm
	{ cvt.f32.bf16 %f137, %rs103;}

	// end inline asm
	mul.f32 	%f599, %f137, %f188;
	fma.rn.f32 	%f600, %f599, 0f7FC00000, %f580;
	fma.rn.f32 	%f601, %f599, 0f7FC00000, %f581;
	fma.rn.f32 	%f602, %f599, 0f7FC00000, %f582;
	fma.rn.f32 	%f603, %f599, 0f7FC00000, %f583;
	ld.shared.u16 	%rs104, [%r226+42];
	// begin inline asm
	{ cvt.f32.bf16 %f138, %rs104;}

	// end inline asm
	mul.f32 	%f604, %f138, %f182;
	fma.rn.f32 	%f605, %f604, 0f7FC00000, %f585;
	fma.rn.f32 	%f606, %f604, 0f7FC00000, %f586;
	fma.rn.f32 	%f607, %f604, 0f7FC00000, %f587;
	fma.rn.f32 	%f608, %f604, 0f7FC00000, %f588;
	ld.shared.u16 	%rs105, [%r226+106];
	// begin inline asm
	{ cvt.f32.bf16 %f139, %rs105;}

	// end inline asm
	mul.f32 	%f609, %f139, %f188;
	fma.rn.f32 	%f610, %f609, 0f7FC00000, %f590;
	fma.rn.f32 	%f611, %f609, 0f7FC00000, %f591;
	fma.rn.f32 	%f612, %f609, 0f7FC00000, %f592;
	fma.rn.f32 	%f613, %f609, 0f7FC00000, %f593;
	ld.shared.u16 	%rs106, [%r226+170];
	// begin inline asm
	{ cvt.f32.bf16 %f140, %rs106;}

	// end inline asm
	mul.f32 	%f614, %f140, %f188;
	fma.rn.f32 	%f615, %f614, 0f7FC00000, %f595;
	fma.rn.f32 	%f616, %f614, 0f7FC00000, %f596;
	fma.rn.f32 	%f617, %f614, 0f7FC00000, %f597;
	fma.rn.f32 	%f618, %f614, 0f7FC00000, %f598;
	ld.shared.u16 	%rs107, [%r226+234];
	// begin inline asm
	{ cvt.f32.bf16 %f141, %rs107;}

	// end inline asm
	mul.f32 	%f619, %f141, %f188;
	fma.rn.f32 	%f620, %f619, 0f7FC00000, %f600;
	fma.rn.f32 	%f621, %f619, 0f7FC00000, %f601;
	fma.rn.f32 	%f622, %f619, 0f7FC00000, %f602;
	fma.rn.f32 	%f623, %f619, 0f7FC00000, %f603;
	ld.shared.u16 	%rs108, [%r226+44];
	// begin inline asm
	{ cvt.f32.bf16 %f142, %rs108;}

	// end inline asm
	mul.f32 	%f624, %f142, %f182;
	fma.rn.f32 	%f625, %f624, 0f7FC00000, %f605;
	fma.rn.f32 	%f626, %f624, 0f7FC00000, %f606;
	fma.rn.f32 	%f627, %f624, 0f7FC00000, %f607;
	fma.rn.f32 	%f628, %f624, 0f7FC00000, %f608;
	ld.shared.u16 	%rs109, [%r226+108];
	// begin inline asm
	{ cvt.f32.bf16 %f143, %rs109;}

	// end inline asm
	mul.f32 	%f629, %f143, %f188;
	fma.rn.f32 	%f630, %f629, 0f7FC00000, %f610;
	fma.rn.f32 	%f631, %f629, 0f7FC00000, %f611;
	fma.rn.f32 	%f632, %f629, 0f7FC00000, %f612;
	fma.rn.f32 	%f633, %f629, 0f7FC00000, %f613;
	ld.shared.u16 	%rs110, [%r226+172];
	// begin inline asm
	{ cvt.f32.bf16 %f144, %rs110;}

	// end inline asm
	mul.f32 	%f634, %f144, %f188;
	fma.rn.f32 	%f635, %f634, 0f7FC00000, %f615;
	fma.rn.f32 	%f636, %f634, 0f7FC00000, %f616;
	fma.rn.f32 	%f637, %f634, 0f7FC00000, %f617;
	fma.rn.f32 	%f638, %f634, 0f7FC00000, %f618;
	ld.shared.u16 	%rs111, [%r226+236];
	// begin inline asm
	{ cvt.f32.bf16 %f145, %rs111;}

	// end inline asm
	mul.f32 	%f639, %f145, %f188;
	fma.rn.f32 	%f640, %f639, 0f7FC00000, %f620;
	fma.rn.f32 	%f641, %f639, 0f7FC00000, %f621;
	fma.rn.f32 	%f642, %f639, 0f7FC00000, %f622;
	fma.rn.f32 	%f643, %f639, 0f7FC00000, %f623;
	ld.shared.u16 	%rs112, [%r226+46];
	// begin inline asm
	{ cvt.f32.bf16 %f146, %rs112;}

	// end inline asm
	mul.f32 	%f644, %f146, %f182;
	fma.rn.f32 	%f645, %f644, 0f7FC00000, %f625;
	fma.rn.f32 	%f646, %f644, 0f7FC00000, %f626;
	fma.rn.f32 	%f647, %f644, 0f7FC00000, %f627;
	fma.rn.f32 	%f648, %f644, 0f7FC00000, %f628;
	ld.shared.u16 	%rs113, [%r226+110];
	// begin inline asm
	{ cvt.f32.bf16 %f147, %rs113;}

	// end inline asm
	mul.f32 	%f649, %f147, %f188;
	fma.rn.f32 	%f650, %f649, 0f7FC00000, %f630;
	fma.rn.f32 	%f651, %f649, 0f7FC00000, %f631;
	fma.rn.f32 	%f652, %f649, 0f7FC00000, %f632;
	fma.rn.f32 	%f653, %f649, 0f7FC00000, %f633;
	ld.shared.u16 	%rs114, [%r226+174];
	// begin inline asm
	{ cvt.f32.bf16 %f148, %rs114;}

	// end inline asm
	mul.f32 	%f654, %f148, %f188;
	fma.rn.f32 	%f655, %f654, 0f7FC00000, %f635;
	fma.rn.f32 	%f656, %f654, 0f7FC00000, %f636;
	fma.rn.f32 	%f657, %f654, 0f7FC00000, %f637;
	fma.rn.f32 	%f658, %f654, 0f7FC00000, %f638;
	ld.shared.u16 	%rs115, [%r226+238];
	// begin inline asm
	{ cvt.f32.bf16 %f149, %rs115;}

	// end inline asm
	mul.f32 	%f659, %f149, %f188;
	fma.rn.f32 	%f660, %f659, 0f7FC00000, %f640;
	fma.rn.f32 	%f661, %f659, 0f7FC00000, %f641;
	fma.rn.f32 	%f662, %f659, 0f7FC00000, %f642;
	fma.rn.f32 	%f663, %f659, 0f7FC00000, %f643;
	ld.shared.u16 	%rs116, [%r226+48];
	// begin inline asm
	{ cvt.f32.bf16 %f150, %rs116;}

	// end inline asm
	mul.f32 	%f664, %f150, %f182;
	fma.rn.f32 	%f665, %f664, 0f7FC00000, %f645;
	fma.rn.f32 	%f666, %f664, 0f7FC00000, %f646;
	fma.rn.f32 	%f667, %f664, 0f7FC00000, %f647;
	fma.rn.f32 	%f668, %f664, 0f7FC00000, %f648;
	ld.shared.u16 	%rs117, [%r226+112];
	// begin inline asm
	{ cvt.f32.bf16 %f151, %rs117;}

	// end inline asm
	mul.f32 	%f669, %f151, %f188;
	fma.rn.f32 	%f670, %f669, 0f7FC00000, %f650;
	fma.rn.f32 	%f671, %f669, 0f7FC00000, %f651;
	fma.rn.f32 	%f672, %f669, 0f7FC00000, %f652;
	fma.rn.f32 	%f673, %f669, 0f7FC00000, %f653;
	ld.shared.u16 	%rs118, [%r226+176];
	// begin inline asm
	{ cvt.f32.bf16 %f152, %rs118;}

	// end inline asm
	mul.f32 	%f674, %f152, %f188;
	fma.rn.f32 	%f675, %f674, 0f7FC00000, %f655;
	fma.rn.f32 	%f676, %f674, 0f7FC00000, %f656;
	fma.rn.f32 	%f677, %f674, 0f7FC00000, %f657;
	fma.rn.f32 	%f678, %f674, 0f7FC00000, %f658;
	ld.shared.u16 	%rs119, [%r226+240];
	// begin inline asm
	{ cvt.f32.bf16 %f153, %rs119;}

	// end inline asm
	mul.f32 	%f679, %f153, %f188;
	fma.rn.f32 	%f680, %f679, 0f7FC00000, %f660;
	fma.rn.f32 	%f681, %f679, 0f7FC00000, %f661;
	fma.rn.f32 	%f682, %f679, 0f7FC00000, %f662;
	fma.rn.f32 	%f683, %f679, 0f7FC00000, %f663;
	ld.shared.u16 	%rs120, [%r226+50];
	// begin inline asm
	{ cvt.f32.bf16 %f154, %rs120;}

	// end inline asm
	mul.f32 	%f684, %f154, %f182;
	fma.rn.f32 	%f685, %f684, 0f7FC00000, %f665;
	fma.rn.f32 	%f686, %f684, 0f7FC00000, %f666;
	fma.rn.f32 	%f687, %f684, 0f7FC00000, %f667;
	fma.rn.f32 	%f688, %f684, 0f7FC00000, %f668;
	ld.shared.u16 	%rs121, [%r226+114];
	// begin inline asm
	{ cvt.f32.bf16 %f155, %rs121;}

	// end inline asm
	mul.f32 	%f689, %f155, %f188;
	fma.rn.f32 	%f690, %f689, 0f7FC00000, %f670;
	fma.rn.f32 	%f691, %f689, 0f7FC00000, %f671;
	fma.rn.f32 	%f692, %f689, 0f7FC00000, %f672;
	fma.rn.f32 	%f693, %f689, 0f7FC00000, %f673;
	ld.shared.u16 	%rs122, [%r226+178];
	// begin inline asm
	{ cvt.f32.bf16 %f156, %rs122;}

	// end inline asm
	mul.f32 	%f694, %f156, %f188;
	fma.rn.f32 	%f695, %f694, 0f7FC00000, %f675;
	fma.rn.f32 	%f696, %f694, 0f7FC00000, %f676;
	fma.rn.f32 	%f697, %f694, 0f7FC00000, %f677;
	fma.rn.f32 	%f698, %f694, 0f7FC00000, %f678;
	ld.shared.u16 	%rs123, [%r226+242];
	// begin inline asm
	{ cvt.f32.bf16 %f157, %rs123;}

	// end inline asm
	mul.f32 	%f699, %f157, %f188;
	fma.rn.f32 	%f700, %f699, 0f7FC00000, %f680;
	fma.rn.f32 	%f701, %f699, 0f7FC00000, %f681;
	fma.rn.f32 	%f702, %f699, 0f7FC00000, %f682;
	fma.rn.f32 	%f703, %f699, 0f7FC00000, %f683;
	ld.shared.u16 	%rs124, [%r226+52];
	// begin inline asm
	{ cvt.f32.bf16 %f158, %rs124;}

	// end inline asm
	mul.f32 	%f704, %f158, %f182;
	fma.rn.f32 	%f705, %f704, 0f7FC00000, %f685;
	fma.rn.f32 	%f706, %f704, 0f7FC00000, %f686;
	fma.rn.f32 	%f707, %f704, 0f7FC00000, %f687;
	fma.rn.f32 	%f708, %f704, 0f7FC00000, %f688;
	ld.shared.u16 	%rs125, [%r226+116];
	// begin inline asm
	{ cvt.f32.bf16 %f159, %rs125;}

	// end inline asm
	mul.f32 	%f709, %f159, %f188;
	fma.rn.f32 	%f710, %f709, 0f7FC00000, %f690;
	fma.rn.f32 	%f711, %f709, 0f7FC00000, %f691;
	fma.rn.f32 	%f712, %f709, 0f7FC00000, %f692;
	fma.rn.f32 	%f713, %f709, 0f7FC00000, %f693;
	ld.shared.u16 	%rs126, [%r226+180];
	// begin inline asm
	{ cvt.f32.bf16 %f160, %rs126;}

	// end inline asm
	mul.f32 	%f714, %f160, %f188;
	fma.rn.f32 	%f715, %f714, 0f7FC00000, %f695;
	fma.rn.f32 	%f716, %f714, 0f7FC00000, %f696;
	fma.rn.f32 	%f717, %f714, 0f7FC00000, %f697;
	fma.rn.f32 	%f718, %f714, 0f7FC00000, %f698;
	ld.shared.u16 	%rs127, [%r226+244];
	// begin inline asm
	{ cvt.f32.bf16 %f161, %rs127;}

	// end inline asm
	mul.f32 	%f719, %f161, %f188;
	fma.rn.f32 	%f720, %f719, 0f7FC00000, %f700;
	fma.rn.f32 	%f721, %f719, 0f7FC00000, %f701;
	fma.rn.f32 	%f722, %f719, 0f7FC00000, %f702;
	fma.rn.f32 	%f723, %f719, 0f7FC00000, %f703;
	ld.shared.u16 	%rs128, [%r226+54];
	// begin inline asm
	{ cvt.f32.bf16 %f162, %rs128;}

	// end inline asm
	mul.f32 	%f724, %f162, %f182;
	fma.rn.f32 	%f725, %f724, 0f7FC00000, %f705;
	fma.rn.f32 	%f726, %f724, 0f7FC00000, %f706;
	fma.rn.f32 	%f727, %f724, 0f7FC00000, %f707;
	fma.rn.f32 	%f728, %f724, 0f7FC00000, %f708;
	ld.shared.u16 	%rs129, [%r226+118];
	// begin inline asm
	{ cvt.f32.bf16 %f163, %rs129;}

	// end inline asm
	mul.f32 	%f729, %f163, %f188;
	fma.rn.f32 	%f730, %f729, 0f7FC00000, %f710;
	fma.rn.f32 	%f731, %f729, 0f7FC00000, %f711;
	fma.rn.f32 	%f732, %f729, 0f7FC00000, %f712;
	fma.rn.f32 	%f733, %f729, 0f7FC00000, %f713;
	ld.shared.u16 	%rs130, [%r226+182];
	// begin inline asm
	{ cvt.f32.bf16 %f164, %rs130;}

	// end inline asm
	mul.f32 	%f734, %f164, %f188;
	fma.rn.f32 	%f735, %f734, 0f7FC00000, %f715;
	fma.rn.f32 	%f736, %f734, 0f7FC00000, %f716;
	fma.rn.f32 	%f737, %f734, 0f7FC00000, %f717;
	fma.rn.f32 	%f738, %f734, 0f7FC00000, %f718;
	ld.shared.u16 	%rs131, [%r226+246];
	// begin inline asm
	{ cvt.f32.bf16 %f165, %rs131;}

	// end inline asm
	mul.f32 	%f739, %f165, %f188;
	fma.rn.f32 	%f740, %f739, 0f7FC00000, %f720;
	fma.rn.f32 	%f741, %f739, 0f7FC00000, %f721;
	fma.rn.f32 	%f742, %f739, 0f7FC00000, %f722;
	fma.rn.f32 	%f743, %f739, 0f7FC00000, %f723;
	ld.shared.u16 	%rs132, [%r226+56];
	// begin inline asm
	{ cvt.f32.bf16 %f166, %rs132;}

	// end inline asm
	mul.f32 	%f744, %f166, %f182;
	fma.rn.f32 	%f745, %f744, 0f7FC00000, %f725;
	fma.rn.f32 	%f746, %f744, 0f7FC00000, %f726;
	fma.rn.f32 	%f747, %f744, 0f7FC00000, %f727;
	fma.rn.f32 	%f748, %f744, 0f7FC00000, %f728;
	ld.shared.u16 	%rs133, [%r226+120];
	// begin inline asm
	{ cvt.f32.bf16 %f167, %rs133;}

	// end inline asm
	mul.f32 	%f749, %f167, %f188;
	fma.rn.f32 	%f750, %f749, 0f7FC00000, %f730;
	fma.rn.f32 	%f751, %f749, 0f7FC00000, %f731;
	fma.rn.f32 	%f752, %f749, 0f7FC00000, %f732;
	fma.rn.f32 	%f753, %f749, 0f7FC00000, %f733;
	ld.shared.u16 	%rs134, [%r226+184];
	// begin inline asm
	{ cvt.f32.bf16 %f168, %rs134;}

	// end inline asm
	mul.f32 	%f754, %f168, %f188;
	fma.rn.f32 	%f755, %f754, 0f7FC00000, %f735;
	fma.rn.f32 	%f756, %f754, 0f7FC00000, %f736;
	fma.rn.f32 	%f757, %f754, 0f7FC00000, %f737;
	fma.rn.f32 	%f758, %f754, 0f7FC00000, %f738;
	ld.shared.u16 	%rs135, [%r226+248];
	// begin inline asm
	{ cvt.f32.bf16 %f169, %rs135;}

	// end inline asm
	mul.f32 	%f759, %f169, %f188;
	fma.rn.f32 	%f760, %f759, 0f7FC00000, %f740;
	fma.rn.f32 	%f761, %f759, 0f7FC00000, %f741;
	fma.rn.f32 	%f762, %f759, 0f7FC00000, %f742;
	fma.rn.f32 	%f763, %f759, 0f7FC00000, %f743;
	ld.shared.u16 	%rs136, [%r226+58];
	// begin inline asm
	{ cvt.f32.bf16 %f170, %rs136;}

	// end inline asm
	mul.f32 	%f764, %f170, %f182;
	fma.rn.f32 	%f765, %f764, 0f7FC00000, %f745;
	fma.rn.f32 	%f766, %f764, 0f7FC00000, %f746;
	fma.rn.f32 	%f767, %f764, 0f7FC00000, %f747;
	fma.rn.f32 	%f768, %f764, 0f7FC00000, %f748;
	ld.shared.u16 	%rs137, [%r226+122];
	// begin inline asm
	{ cvt.f32.bf16 %f171, %rs137;}

	// end inline asm
	mul.f32 	%f769, %f171, %f188;
	fma.rn.f32 	%f770, %f769, 0f7FC00000, %f750;
	fma.rn.f32 	%f771, %f769, 0f7FC00000, %f751;
	fma.rn.f32 	%f772, %f769, 0f7FC00000, %f752;
	fma.rn.f32 	%f773, %f769, 0f7FC00000, %f753;
	ld.shared.u16 	%rs138, [%r226+186];
	// begin inline asm
	{ cvt.f32.bf16 %f172, %rs138;}

	// end inline asm
	mul.f32 	%f774, %f172, %f188;
	fma.rn.f32 	%f775, %f774, 0f7FC00000, %f755;
	fma.rn.f32 	%f776, %f774, 0f7FC00000, %f756;
	fma.rn.f32 	%f777, %f774, 0f7FC00000, %f757;
	fma.rn.f32 	%f778, %f774, 0f7FC00000, %f758;
	ld.shared.u16 	%rs139, [%r226+250];
	// begin inline asm
	{ cvt.f32.bf16 %f173, %rs139;}

	// end inline asm
	mul.f32 	%f779, %f173, %f188;
	fma.rn.f32 	%f780, %f779, 0f7FC00000, %f760;
	fma.rn.f32 	%f781, %f779, 0f7FC00000, %f761;
	fma.rn.f32 	%f782, %f779, 0f7FC00000, %f762;
	fma.rn.f32 	%f783, %f779, 0f7FC00000, %f763;
	ld.shared.u16 	%rs140, [%r226+60];
	// begin inline asm
	{ cvt.f32.bf16 %f174, %rs140;}

	// end inline asm
	mul.f32 	%f784, %f174, %f182;
	fma.rn.f32 	%f785, %f784, 0f7FC00000, %f765;
	fma.rn.f32 	%f786, %f784, 0f7FC00000, %f766;
	fma.rn.f32 	%f787, %f784, 0f7FC00000, %f767;
	fma.rn.f32 	%f788, %f784, 0f7FC00000, %f768;
	ld.shared.u16 	%rs141, [%r226+124];
	// begin inline asm
	{ cvt.f32.bf16 %f175, %rs141;}

	// end inline asm
	mul.f32 	%f789, %f175, %f188;
	fma.rn.f32 	%f790, %f789, 0f7FC00000, %f770;
	fma.rn.f32 	%f791, %f789, 0f7FC00000, %f771;
	fma.rn.f32 	%f792, %f789, 0f7FC00000, %f772;
	fma.rn.f32 	%f793, %f789, 0f7FC00000, %f773;
	ld.shared.u16 	%rs142, [%r226+188];
	// begin inline asm
	{ cvt.f32.bf16 %f176, %rs142;}

	// end inline asm
	mul.f32 	%f794, %f176, %f188;
	fma.rn.f32 	%f795, %f794, 0f7FC00000, %f775;
	fma.rn.f32 	%f796, %f794, 0f7FC00000, %f776;
	fma.rn.f32 	%f797, %f794, 0f7FC00000, %f777;
	fma.rn.f32 	%f798, %f794, 0f7FC00000, %f778;
	ld.shared.u16 	%rs143, [%r226+252];
	// begin inline asm
	{ cvt.f32.bf16 %f177, %rs143;}

	// end inline asm
	mul.f32 	%f799, %f177, %f188;
	fma.rn.f32 	%f800, %f799, 0f7FC00000, %f780;
	fma.rn.f32 	%f801, %f799, 0f7FC00000, %f781;
	fma.rn.f32 	%f802, %f799, 0f7FC00000, %f782;
	fma.rn.f32 	%f803, %f799, 0f7FC00000, %f783;
	ld.shared.u16 	%rs144, [%r226+62];
	// begin inline asm
	{ cvt.f32.bf16 %f178, %rs144;}

	// end inline asm
	mul.f32 	%f804, %f178, %f182;
	fma.rn.f32 	%f887, %f804, 0f7FC00000, %f785;
	fma.rn.f32 	%f886, %f804, 0f7FC00000, %f786;
	fma.rn.f32 	%f885, %f804, 0f7FC00000, %f787;
	fma.rn.f32 	%f884, %f804, 0f7FC00000, %f788;
	ld.shared.u16 	%rs145, [%r226+126];
	// begin inline asm
	{ cvt.f32.bf16 %f179, %rs145;}

	// end inline asm
	mul.f32 	%f805, %f179, %f188;
	fma.rn.f32 	%f883, %f805, 0f7FC00000, %f790;
	fma.rn.f32 	%f882, %f805, 0f7FC00000, %f791;
	fma.rn.f32 	%f881, %f805, 0f7FC00000, %f792;
	fma.rn.f32 	%f880, %f805, 0f7FC00000, %f793;
	ld.shared.u16 	%rs146, [%r226+190];
	// begin inline asm
	{ cvt.f32.bf16 %f180, %rs146;}

	// end inline asm
	mul.f32 	%f806, %f180, %f188;
	fma.rn.f32 	%f879, %f806, 0f7FC00000, %f795;
	fma.rn.f32 	%f878, %f806, 0f7FC00000, %f796;
	fma.rn.f32 	%f877, %f806, 0f7FC00000, %f797;
	fma.rn.f32 	%f876, %f806, 0f7FC00000, %f798;
	ld.shared.u16 	%rs147, [%r226+254];
	// begin inline asm
	{ cvt.f32.bf16 %f181, %rs147;}

	// end inline asm
	mul.f32 	%f807, %f181, %f188;
	fma.rn.f32 	%f875, %f807, 0f7FC00000, %f800;
	fma.rn.f32 	%f874, %f807, 0f7FC00000, %f801;
	fma.rn.f32 	%f873, %f807, 0f7FC00000, %f802;
	fma.rn.f32 	%f872, %f807, 0f7FC00000, %f803;
	bar.sync 	0;
	add.s32 	%r244, %r244, 32;
	setp.lt.s32 	%p58, %r244, %r110;
	@%p58 bra 	$L__BB0_3;
$L__BB0_43:
	shl.b32 	%r234, %r3, 2;
	add.s32 	%r34, %r234, %r5;
	shl.b32 	%r235, %r4, 2;
	add.s32 	%r35, %r235, %r6;
	setp.eq.f32 	%p59, %f50, 0f00000000;
	@%p59 bra 	$L__BB0_76;
	setp.lt.s32 	%p108, %r34, %r108;
	mul.lo.s32 	%r36, %r34, %r111;
	setp.lt.s32 	%p109, %r35, %r111;
	and.pred  	%p110, %p108, %p109;
	@%p110 bra 	$L__BB0_45;
	bra.uni 	$L__BB0_46;
$L__BB0_45:
	add.s32 	%r240, %r35, %r36;
	mul.wide.s32 	%rd69, %r240, 2;
	add.s64 	%rd70, %rd3, %rd69;
	ld.global.u16 	%rs164, [%rd70];
	// begin inline asm
	{ cvt.f32.bf16 %f824, %rs164;}

	// end inline asm
	mul.f32 	%f826, %f50, %f824;
	fma.rn.f32 	%f825, %f49, %f887, %f826;
	// begin inline asm
	{  cvt.rn.bf16.f32 %rs165, %f825;}

	// end inline asm
	st.global.u16 	[%rd70], %rs165;
$L__BB0_46:
	setp.ge.s32 	%p111, %r34, %r108;
	add.s32 	%r41, %r35, 1;
	setp.ge.s32 	%p112, %r41, %r111;
	cvt.s64.s32 	%rd71, %r36;
	cvt.u64.u32 	%rd8, %r35;
	add.s64 	%rd72, %rd8, %rd71;
	shl.b64 	%rd73, %rd72, 1;
	add.s64 	%rd9, %rd3, %rd73;
	or.pred  	%p113, %p111, %p112;
	@%p113 bra 	$L__BB0_48;
	ld.global.u16 	%rs166, [%rd9+2];
	// begin inline asm
	{ cvt.f32.bf16 %f827, %rs166;}

	// end inline asm
	mul.f32 	%f829, %f50, %f827;
	fma.rn.f32 	%f828, %f49, %f886, %f829;
	// begin inline asm
	{  cvt.rn.bf16.f32 %rs167, %f828;}

	// end inline asm
	st.global.u16 	[%rd9+2], %rs167;
$L__BB0_48:
	setp.ge.s32 	%p114, %r34, %r108;
	add.s32 	%r42, %r35, 2;
	setp.ge.s32 	%p115, %r42, %r111;
	or.pred  	%p116, %p114, %p115;
	@%p116 bra 	$L__BB0_50;
	ld.global.u16 	%rs168, [%rd9+4];
	// begin inline asm
	{ cvt.f32.bf16 %f830, %rs168;}

	// end inline asm
	mul.f32 	%f832, %f50, %f830;
	fma.rn.f32 	%f831, %f49, %f885, %f832;
	// begin inline asm
	{  cvt.rn.bf16.f32 %rs169, %f831;}

	// end inline asm
	st.global.u16 	[%rd9+4], %rs169;
$L__BB0_50:
	setp.ge.s32 	%p117, %r34, %r108;
	add.s32 	%r43, %r35, 3;
	setp.ge.s32 	%p118, %r43, %r111;
	or.pred  	%p119, %p117, %p118;
	@%p119 bra 	$L__BB0_52;
	ld.global.u16 	%rs170, [%rd9+6];
	// begin inline asm
	{ cvt.f32.bf16 %f833, %rs170;}

	// end inline asm
	mul.f32 	%f835, %f50, %f833;
	fma.rn.f32 	%f834, %f49, %f884, %f835;
	// begin inline asm
	{  cvt.rn.bf16.f32 %rs171, %f834;}

	// end inline asm
	st.global.u16 	[%rd9+6], %rs171;
$L__BB0_52:
	setp.lt.s32 	%p120, %r35, %r111;
	add.s32 	%r44, %r34, 1;
	setp.lt.s32 	%p121, %r44, %r108;
	add.s32 	%r45, %r36, %r111;
	and.pred  	%p122, %p121, %p120;
	@%p122 bra 	$L__BB0_53;
	bra.uni 	$L__BB0_54;
$L__BB0_53:
	add.s32 	%r241, %r35, %r45;
	mul.wide.s32 	%rd74, %r241, 2;
	add.s64 	%rd75, %rd3, %rd74;
	ld.global.u16 	%rs172, [%rd75];
	// begin inline asm
	{ cvt.f32.bf16 %f836, %rs172;}

	// end inline asm
	mul.f32 	%f838, %f50, %f836;
	fma.rn.f32 	%f837, %f49, %f883, %f838;
	// begin inline asm
	{  cvt.rn.bf16.f32 %rs173, %f837;}

	// end inline asm
	st.global.u16 	[%rd75], %rs173;
$L__BB0_54:
	setp.ge.s32 	%p123, %r44, %r108;
	setp.ge.s32 	%p124, %r41, %r111;
	cvt.s64.s32 	%rd76, %r45;
	add.s64 	%rd77, %rd8, %rd76;
	shl.b64 	%rd78, %rd77, 1;
	add.s64 	%rd5, %rd3, %rd78;
	or.pred  	%p125, %p123, %p124;
	@%p125 bra 	$L__BB0_56;
	ld.global.u16 	%rs174, [%rd5+2];
	// begin inline asm
	{ cvt.f32.bf16 %f839, %rs174;}

	// end inline asm
	mul.f32 	%f841, %f50, %f839;
	fma.rn.f32 	%f840, %f49, %f882, %f841;
	// begin inline asm
	{  cvt.rn.bf16.f32 %rs175, %f840;}

	// end inline asm
	st.global.u16 	[%rd5+2], %rs175;
$L__BB0_56:
	setp.ge.s32 	%p126, %r44, %r108;
	setp.ge.s32 	%p127, %r42, %r111;
	or.pred  	%p128, %p126, %p127;
	@%p128 bra 	$L__BB0_58;
	ld.global.u16 	%rs176, [%rd5+4];
	// begin inline asm
	{ cvt.f32.bf16 %f842, %rs176;}

	// end inline asm
	mul.f32 	%f844, %f50, %f842;
	fma.rn.f32 	%f843, %f49, %f881, %f844;
	// begin inline asm
	{  cvt.rn.bf16.f32 %rs177, %f843;}

	// end inline asm
	st.global.u16 	[%rd5+4], %rs177;
$L__BB0_58:
	setp.ge.s32 	%p129, %r44, %r108;
	setp.ge.s32 	%p130, %r43, %r111;
	or.pred  	%p131, %p129, %p130;
	@%p131 bra 	$L__BB0_60;
	ld.global.u16 	%rs178, [%rd5+6];
	// begin inline asm
	{ cvt.f32.bf16 %f845, %rs178;}

	// end inline asm
	mul.f32 	%f847, %f50, %f845;
	fma.rn.f32 	%f846, %f49, %f880, %f847;
	// begin inline asm
	{  cvt.rn.bf16.f32 %rs179, %f846;}

	// end inline asm
	st.global.u16 	[%rd5+6], %rs179;
$L__BB0_60:
	setp.ge.s32 	%p132, %r35, %r111;
	add.s32 	%r37, %r34, 2;
	setp.ge.s32 	%p133, %r37, %r108;
	add.s32 	%r38, %r45, %r111;
	or.pred  	%p134, %p133, %p132;
	@%p134 bra 	$L__BB0_62;
	add.s32 	%r242, %r35, %r38;
	mul.wide.s32 	%rd79, %r242, 2;
	add.s64 	%rd80, %rd3, %rd79;
	ld.global.u16 	%rs180, [%rd80];
	// begin inline asm
	{ cvt.f32.bf16 %f848, %rs180;}

	// end inline asm
	mul.f32 	%f850, %f50, %f848;
	fma.rn.f32 	%f849, %f49, %f879, %f850;
	// begin inline asm
	{  cvt.rn.bf16.f32 %rs181, %f849;}

	// end inline asm
	st.global.u16 	[%rd80], %rs181;
$L__BB0_62:
	setp.ge.s32 	%p135, %r41, %r111;
	setp.ge.s32 	%p136, %r37, %r108;
	cvt.s64.s32 	%rd81, %r38;
	add.s64 	%rd82, %rd8, %rd81;
	shl.b64 	%rd83, %rd82, 1;
	add.s64 	%rd6, %rd3, %rd83;
	or.pred  	%p137, %p136, %p135;
	@%p137 bra 	$L__BB0_64;
	ld.global.u16 	%rs182, [%rd6+2];
	// begin inline asm
	{ cvt.f32.bf16 %f851, %rs182;}

	// end inline asm
	mul.f32 	%f853, %f50, %f851;
	fma.rn.f32 	%f852, %f49, %f878, %f853;
	// begin inline asm
	{  cvt.rn.bf16.f32 %rs183, %f852;}

	// end inline asm
	st.global.u16 	[%rd6+2], %rs183;
$L__BB0_64:
	setp.ge.s32 	%p138, %r42, %r111;
	setp.ge.s32 	%p139, %r37, %r108;
	or.pred  	%p140, %p139, %p138;
	@%p140 bra 	$L__BB0_66;
	ld.global.u16 	%rs184, [%rd6+4];
	// begin inline asm
	{ cvt.f32.bf16 %f854, %rs184;}

	// end inline asm
	mul.f32 	%f856, %f50, %f854;
	fma.rn.f32 	%f855, %f49, %f877, %f856;
	// begin inline asm
	{  cvt.rn.bf16.f32 %rs185, %f855;}

	// end inline asm
	st.global.u16 	[%rd6+4], %rs185;
$L__BB0_66:
	setp.ge.s32 	%p141, %r43, %r111;
	setp.ge.s32 	%p142, %r37, %r108;
	or.pred  	%p143, %p142, %p141;
	@%p143 bra 	$L__BB0_68;
	ld.global.u16 	%rs186, [%rd6+6];
	// begin inline asm
	{ cvt.f32.bf16 %f857, %rs186;}

	// end inline asm
	mul.f32 	%f859, %f50, %f857;
	fma.rn.f32 	%f858, %f49, %f876, %f859;
	// begin inline asm
	{  cvt.rn.bf16.f32 %rs187, %f858;}

	// end inline asm
	st.global.u16 	[%rd6+6], %rs187;
$L__BB0_68:
	setp.ge.s32 	%p144, %r35, %r111;
	add.s32 	%r39, %r34, 3;
	setp.ge.s32 	%p145, %r39, %r108;
	add.s32 	%r40, %r38, %r111;
	or.pred  	%p146, %p145, %p144;
	@%p146 bra 	$L__BB0_70;
	add.s32 	%r243, %r35, %r40;
	mul.wide.s32 	%rd84, %r243, 2;
	add.s64 	%rd85, %rd3, %rd84;
	ld.global.u16 	%rs188, [%rd85];
	// begin inline asm
	{ cvt.f32.bf16 %f860, %rs188;}

	// end inline asm
	mul.f32 	%f862, %f50, %f860;
	fma.rn.f32 	%f861, %f49, %f875, %f862;
	// begin inline asm
	{  cvt.rn.bf16.f32 %rs189, %f861;}

	// end inline asm
	st.global.u16 	[%rd85], %rs189;
$L__BB0_70:
	setp.ge.s32 	%p147, %r41, %r111;
	setp.ge.s32 	%p148, %r39, %r108;
	cvt.s64.s32 	%rd86, %r40;
	add.s64 	%rd87, %rd8, %rd86;
	shl.b64 	%rd88, %rd87, 1;
	add.s64 	%rd7, %rd3, %rd88;
	or.pred  	%p149, %p148, %p147;
	@%p149 bra 	$L__BB0_72;
	ld.global.u16 	%rs190, [%rd7+2];
	// begin inline asm
	{ cvt.f32.bf16 %f863, %rs190;}

	// end inline asm
	mul.f32 	%f865, %f50, %f863;
	fma.rn.f32 	%f864, %f49, %f874, %f865;
	// begin inline asm
	{  cvt.rn.bf16.f32 %rs191, %f864;}

	// end inline asm
	st.global.u16 	[%rd7+2], %rs191;
$L__BB0_72:
	setp.ge.s32 	%p150, %r42, %r111;
	setp.ge.s32 	%p151, %r39, %r108;
	or.pred  	%p152, %p151, %p150;
	@%p152 bra 	$L__BB0_74;
	ld.global.u16 	%rs192, [%rd7+4];
	// begin inline asm
	{ cvt.f32.bf16 %f866, %rs192;}

	// end inline asm
	mul.f32 	%f868, %f50, %f866;
	fma.rn.f32 	%f867, %f49, %f873, %f868;
	// begin inline asm
	{  cvt.rn.bf16.f32 %rs193, %f867;}

	// end inline asm
	st.global.u16 	[%rd7+4], %rs193;
$L__BB0_74:
	setp.ge.s32 	%p153, %r43, %r111;
	setp.ge.s32 	%p154, %r39, %r108;
	or.pred  	%p155, %p154, %p153;
	@%p155 bra 	$L__BB0_108;
	ld.global.u16 	%rs194, [%rd7+6];
	// begin inline asm
	{ cvt.f32.bf16 %f869, %rs194;}

	// end inline asm
	mul.f32 	%f871, %f50, %f869;
	fma.rn.f32 	%f870, %f49, %f872, %f871;
	// begin inline asm
	{  cvt.rn.bf16.f32 %rs195, %f870;}

	// end inline asm
	st.global.u16 	[%rd7+6], %rs195;
	bra.uni 	$L__BB0_108;
$L__BB0_76:
	setp.ge.s32 	%p60, %r34, %r108;
	mul.lo.s32 	%r98, %r34, %r111;
	setp.ge.s32 	%p61, %r35, %r111;
	or.pred  	%p62, %p60, %p61;
	@%p62 bra 	$L__BB0_78;
	mul.f32 	%f808, %f49, %f887;
	// begin inline asm
	{  cvt.rn.bf16.f32 %rs148, %f808;}

	// end inline asm
	add.s32 	%r236, %r35, %r98;
	mul.wide.s32 	%rd49, %r236, 2;
	add.s64 	%rd50, %rd3, %rd49;
	st.global.u16 	[%rd50], %rs148;
$L__BB0_78:
	setp.ge.s32 	%p63, %r34, %r108;
	add.s32 	%r99, %r35, 1;
	setp.ge.s32 	%p64, %r99, %r111;
	cvt.s64.s32 	%rd51, %r98;
	cvt.u64.u32 	%rd10, %r35;
	add.s64 	%rd52, %rd10, %rd51;
	shl.b64 	%rd53, %rd52, 1;
	add.s64 	%rd11, %rd3, %rd53;
	or.pred  	%p65, %p63, %p64;
	@%p65 bra 	$L__BB0_80;
	mul.f32 	%f809, %f49, %f886;
	// begin inline asm
	{  cvt.rn.bf16.f32 %rs149, %f809;}

	// end inline asm
	st.global.u16 	[%rd11+2], %rs149;
$L__BB0_80:
	setp.ge.s32 	%p66, %r34, %r108;
	add.s32 	%r100, %r35, 2;
	setp.ge.s32 	%p67, %r100, %r111;
	or.pred  	%p68, %p66, %p67;
	@%p68 bra 	$L__BB0_82;
	mul.f32 	%f810, %f49, %f885;
	// begin inline asm
	{  cvt.rn.bf16.f32 %rs150, %f810;}

	// end inline asm
	st.global.u16 	[%rd11+4], %rs150;
$L__BB0_82:
	setp.ge.s32 	%p69, %r34, %r108;
	add.s32 	%r101, %r35, 3;
	setp.ge.s32 	%p70, %r101, %r111;
	or.pred  	%p71, %p69, %p70;
	@%p71 bra 	$L__BB0_84;
	mul.f32 	%f811, %f49, %f884;
	// begin inline asm
	{  cvt.rn.bf16.f32 %rs151, %f811;}

	// end inline asm
	st.global.u16 	[%rd11+6], %rs151;
$L__BB0_84:
	setp.ge.s32 	%p72, %r35, %r111;
	add.s32 	%r102, %r34, 1;
	setp.ge.s32 	%p73, %r102, %r108;
	add.s32 	%r103, %r98, %r111;
	or.pred  	%p74, %p73, %p72;
	@%p74 bra 	$L__BB0_86;
	mul.f32 	%f812, %f49, %f883;
	// begin inline asm
	{  cvt.rn.bf16.f32 %rs152, %f812;}

	// end inline asm
	add.s32 	%r237, %r35, %r103;
	mul.wide.s32 	%rd54, %r237, 2;
	add.s64 	%rd55, %rd3, %rd54;
	st.global.u16 	[%rd55], %rs152;
$L__BB0_86:
	setp.ge.s32 	%p75, %r102, %r108;
	setp.ge.s32 	%p76, %r99, %r111;
	cvt.s64.s32 	%rd56, %r103;
	add.s64 	%rd57, %rd10, %rd56;
	shl.b64 	%rd58, %rd57, 1;
	add.s64 	%rd12, %rd3, %rd58;
	or.pred  	%p77, %p75, %p76;
	@%p77 bra 	$L__BB0_88;
	mul.f32 	%f813, %f49, %f882;
	// begin inline asm
	{  cvt.rn.bf16.f32 %rs153, %f813;}

	// end inline asm
	st.global.u16 	[%rd12+2], %rs153;
$L__BB0_88:
	setp.ge.s32 	%p78, %r102, %r108;
	setp.ge.s32 	%p79, %r100, %r111;
	or.pred  	%p80, %p78, %p79;
	@%p80 bra 	$L__BB0_90;
	mul.f32 	%f814, %f49, %f881;
	// begin inline asm
	{  cvt.rn.bf16.f32 %rs154, %f814;}

	// end inline asm
	st.global.u16 	[%rd12+4], %rs154;
$L__BB0_90:
	setp.ge.s32 	%p81, %r102, %r108;
	setp.ge.s32 	%p82, %r101, %r111;
	or.pred  	%p83, %p81, %p82;
	@%p83 bra 	$L__BB0_92;
	mul.f32 	%f815, %f49, %f880;
	// begin inline asm
	{  cvt.rn.bf16.f32 %rs155, %f815;}

	// end inline asm
	st.global.u16 	[%rd12+6], %rs155;
$L__BB0_92:
	setp.ge.s32 	%p84, %r35, %r111;
	add.s32 	%r104, %r34, 2;
	setp.ge.s32 	%p85, %r104, %r108;
	add.s32 	%r105, %r103, %r111;
	or.pred  	%p86, %p85, %p84;
	@%p86 bra 	$L__BB0_94;
	mul.f32 	%f816, %f49, %f879;
	// begin inline asm
	{  cvt.rn.bf16.f32 %rs156, %f816;}

	// end inline asm
	add.s32 	%r238, %r35, %r105;
	mul.wide.s32 	%rd59, %r238, 2;
	add.s64 	%rd60, %rd3, %rd59;
	st.global.u16 	[%rd60], %rs156;
$L__BB0_94:
	setp.ge.s32 	%p87, %r104, %r108;
	setp.ge.s32 	%p88, %r99, %r111;
	cvt.s64.s32 	%rd61, %r105;
	add.s64 	%rd62, %rd10, %rd61;
	shl.b64 	%rd63, %rd62, 1;
	add.s64 	%rd13, %rd3, %rd63;
	or.pred  	%p89, %p87, %p88;
	@%p89 bra 	$L__BB0_96;
	mul.f32 	%f817, %f49, %f878;
	// begin inline asm
	{  cvt.rn.bf16.f32 %rs157, %f817;}

	// end inline asm
	st.global.u16 	[%rd13+2], %rs157;
$L__BB0_96:
	setp.ge.s32 	%p90, %r104, %r108;
	setp.ge.s32 	%p91, %r100, %r111;
	or.pred  	%p92, %p90, %p91;
	@%p92 bra 	$L__BB0_98;
	mul.f32 	%f818, %f49, %f877;
	// begin inline asm
	{  cvt.rn.bf16.f32 %rs158, %f818;}

	// end inline asm
	st.global.u16 	[%rd13+4], %rs158;
$L__BB0_98:
	setp.ge.s32 	%p93, %r104, %r108;
	setp.ge.s32 	%p94, %r101, %r111;
	or.pred  	%p95, %p93, %p94;
	@%p95 bra 	$L__BB0_100;
	mul.f32 	%f819, %f49, %f876;
	// begin inline asm
	{  cvt.rn.bf16.f32 %rs159, %f819;}

	// end inline asm
	st.global.u16 	[%rd13+6], %rs159;
$L__BB0_100:
	setp.ge.s32 	%p96, %r35, %r111;
	add.s32 	%r106, %r34, 3;
	setp.ge.s32 	%p97, %r106, %r108;
	add.s32 	%r107, %r105, %r111;
	or.pred  	%p98, %p97, %p96;
	@%p98 bra 	$L__BB0_102;
	mul.f32 	%f820, %f49, %f875;
	// begin inline asm
	{  cvt.rn.bf16.f32 %rs160, %f820;}

	// end inline asm
	add.s32 	%r239, %r35, %r107;
	mul.wide.s32 	%rd64, %r239, 2;
	add.s64 	%rd65, %rd3, %rd64;
	st.global.u16 	[%rd65], %rs160;
$L__BB0_102:
	setp.ge.s32 	%p99, %r106, %r108;
	setp.ge.s32 	%p100, %r99, %r111;
	cvt.s64.s32 	%rd66, %r107;
	add.s64 	%rd67, %rd10, %rd66;
	shl.b64 	%rd68, %rd67, 1;
	add.s64 	%rd14, %rd3, %rd68;
	or.pred  	%p101, %p99, %p100;
	@%p101 bra 	$L__BB0_104;
	mul.f32 	%f821, %f49, %f874;
	// begin inline asm
	{  cvt.rn.bf16.f32 %rs161, %f821;}

	// end inline asm
	st.global.u16 	[%rd14+2], %rs161;
$L__BB0_104:
	setp.ge.s32 	%p102, %r106, %r108;
	setp.ge.s32 	%p103, %r100, %r111;
	or.pred  	%p104, %p102, %p103;
	@%p104 bra 	$L__BB0_106;
	mul.f32 	%f822, %f49, %f873;
	// begin inline asm
	{  cvt.rn.bf16.f32 %rs162, %f822;}

	// end inline asm
	st.global.u16 	[%rd14+4], %rs162;
$L__BB0_106:
	setp.ge.s32 	%p105, %r106, %r108;
	setp.ge.s32 	%p106, %r101, %r111;
	or.pred  	%p107, %p105, %p106;
	@%p107 bra 	$L__BB0_108;
	mul.f32 	%f823, %f49, %f872;
	// begin inline asm
	{  cvt.rn.bf16.f32 %rs163, %f823;}

	// end inline asm
	st.global.u16 	[%rd14+6], %rs163;
$L__BB0_108:
	ret;

}


// ===== COMPILED SASS (sm_100) =====

	.target	sm_100

	.elftype	@"ET_EXEC"


//--------------------- .note.nv.tkinfo           --------------------------
	.section	.note.nv.tkinfo,"",@"SHT_NOTE"
	.sectionflags	@"SHF_NOTE_NV_TKINFO"
	.tkinfo
        /*0018*/ 	.word	0x00000002
        /*0030*/ 	.string	""
        /*0030*/ 	.string	"ptxas"
        /*0030*/ 	.string	"Cuda compilation tools, release 13.0, V13.0.88"
        /*0030*/ 	.string	"Build cuda_13.0.r13.0/compiler.36424714_0"
        /*0030*/ 	.string	"-arch sm_100 -m 64 "



//--------------------- .note.nv.cuinfo           --------------------------
	.section	.note.nv.cuinfo,"",@"SHT_NOTE"
	.sectionflags	@"SHF_NOTE_NV_CUINFO"
        /*0018*/ 	.short	0x0002
        /*001a*/ 	.short	0x0064
        /*001c*/ 	.short	0x0082
	.zero		2


//--------------------- .nv.info                  --------------------------
	.section	.nv.info,"",@"SHT_CUDA_INFO"
	.align	4


	//----- nvinfo : EIATTR_REGCOUNT
	.align		4
        /*0000*/ 	.byte	0x04, 0x2f
        /*0002*/ 	.short	(.L_1 - .L_0)
	.align		4
.L_0:
        /*0004*/ 	.word	index@(_ZN8deepwell25tcgen05_mxfp8_gemm_kernelILi128ELi128ELi32EEEvP13__nv_bfloat16PKS1_S4_PKfS6_iiiff)
        /*0008*/ 	.word	0x00000030


	//----- nvinfo : EIATTR_FRAME_SIZE
	.align		4
.L_1:
        /*000c*/ 	.byte	0x04, 0x11
        /*000e*/ 	.short	(.L_3 - .L_2)
	.align		4
.L_2:
        /*0010*/ 	.word	index@($__internal_0_$__cuda_sm20_div_u16)
        /*0014*/ 	.word	0x00000000


	//----- nvinfo : EIATTR_FRAME_SIZE
	.align		4
.L_3:
        /*0018*/ 	.byte	0x04, 0x11
        /*001a*/ 	.short	(.L_5 - .L_4)
	.align		4
.L_4:
        /*001c*/ 	.word	index@(_ZN8deepwell25tcgen05_mxfp8_gemm_kernelILi128ELi128ELi32EEEvP13__nv_bfloat16PKS1_S4_PKfS6_iiiff)
        /*0020*/ 	.word	0x00000000


	//----- nvinfo : EIATTR_MIN_STACK_SIZE
	.align		4
.L_5:
        /*0024*/ 	.byte	0x04, 0x12
        /*0026*/ 	.short	(.L_7 - .L_6)
	.align		4
.L_6:
        /*0028*/ 	.word	index@(_ZN8deepwell25tcgen05_mxfp8_gemm_kernelILi128ELi128ELi32EEEvP13__nv_bfloat16PKS1_S4_PKfS6_iiiff)
        /*002c*/ 	.word	0x00000000
.L_7:


//--------------------- .nv.compat                --------------------------
	.section	.nv.compat,"",@"SHT_CUDA_COMPAT_INFO"
	.align	4
        /*0000*/ 	.byte	0x02, 0x09, 0x00, 0x00, 0x02, 0x02, 0x01, 0x00, 0x02, 0x05, 0x05, 0x00, 0x03, 0x07, 0x01, 0x01
        /*0010*/ 	.byte	0x02, 0x03, 0x00, 0x00, 0x02, 0x06, 0x01, 0x00, 0x04, 0x0b, 0x08, 0x00, 0x01, 0x00, 0x00, 0x00
        /*0020*/ 	.byte	0x00, 0x00, 0x00, 0x00


//--------------------- .nv.info._ZN8deepwell25tcgen05_mxfp8_gemm_kernelILi128ELi128ELi32EEEvP13__nv_bfloat16PKS1_S4_PKfS6_iiiff --------------------------
	.section	.nv.info._ZN8deepwell25tcgen05_mxfp8_gemm_kernelILi128ELi128ELi32EEEvP13__nv_bfloat16PKS1_S4_PKfS6_iiiff,"",@"SHT_CUDA_INFO"
	.sectionflags	@""
	.align	4


	//----- nvinfo : EIATTR_CUDA_API_VERSION
	.align		4
        /*0000*/ 	.byte	0x04, 0x37
        /*0002*/ 	.short	(.L_9 - .L_8)
.L_8:
        /*0004*/ 	.word	0x00000082


	//----- nvinfo : EIATTR_KPARAM_INFO
	.align		4
.L_9:
        /*0008*/ 	.byte	0x04, 0x17
        /*000a*/ 	.short	(.L_11 - .L_10)
.L_10:
        /*000c*/ 	.word	0x00000000
        /*0010*/ 	.short	0x0009
        /*0012*/ 	.short	0x0038
        /*0014*/ 	.byte	0x00, 0xf0, 0x11, 0x00


	//----- nvinfo : EIATTR_KPARAM_INFO
	.align		4
.L_11:
        /*0018*/ 	.byte	0x04, 0x17
        /*001a*/ 	.short	(.L_13 - .L_12)
.L_12:
        /*001c*/ 	.word	0x00000000
        /*0020*/ 	.short	0x0008
        /*0022*/ 	.short	0x0034
        /*0024*/ 	.byte	0x00, 0xf0, 0x11, 0x00


	//----- nvinfo : EIATTR_KPARAM_INFO
	.align		4
.L_13:
        /*0028*/ 	.byte	0x04, 0x17
        /*002a*/ 	.short	(.L_15 - .L_14)
.L_14:
        /*002c*/ 	.word	0x00000000
        /*0030*/ 	.short	0x0007
        /*0032*/ 	.short	0x0030
        /*0034*/ 	.byte	0x00, 0xf0, 0x11, 0x00


	//----- nvinfo : EIATTR_KPARAM_INFO
	.align		4
.L_15:
        /*0038*/ 	.byte	0x04, 0x17
        /*003a*/ 	.short	(.L_17 - .L_16)
.L_16:
        /*003c*/ 	.word	0x00000000
        /*0040*/ 	.short	0x0006
        /*0042*/ 	.short	0x002c
        /*0044*/ 	.byte	0x00, 0xf0, 0x11, 0x00


	//----- nvinfo : EIATTR_KPARAM_INFO
	.align		4
.L_17:
        /*0048*/ 	.byte	0x04, 0x17
        /*004a*/ 	.short	(.L_19 - .L_18)
.L_18:
        /*004c*/ 	.word	0x00000000
        /*0050*/ 	.short	0x0005
        /*0052*/ 	.short	0x0028
        /*0054*/ 	.byte	0x00, 0xf0, 0x11, 0x00


	//----- nvinfo : EIATTR_KPARAM_INFO
	.align		4
.L_19:
        /*0058*/ 	.byte	0x04, 0x17
        /*005a*/ 	.short	(.L_21 - .L_20)
.L_20:
        /*005c*/ 	.word	0x00000000
        /*0060*/ 	.short	0x0004
        /*0062*/ 	.short	0x0020
        /*0064*/ 	.byte	0x00, 0xf5, 0x21, 0x00


	//----- nvinfo : EIATTR_KPARAM_INFO
	.align		4
.L_21:
        /*0068*/ 	.byte	0x04, 0x17
        /*006a*/ 	.short	(.L_23 - .L_22)
.L_22:
        /*006c*/ 	.word	0x00000000
        /*0070*/ 	.short	0x0003
        /*0072*/ 	.short	0x0018
        /*0074*/ 	.byte	0x00, 0xf5, 0x21, 0x00


	//----- nvinfo : EIATTR_KPARAM_INFO
	.align		4
.L_23:
        /*0078*/ 	.byte	0x04, 0x17
        /*007a*/ 	.short	(.L_25 - .L_24)
.L_24:
        /*007c*/ 	.word	0x00000000
        /*0080*/ 	.short	0x0002
        /*0082*/ 	.short	0x0010
        /*0084*/ 	.byte	0x00, 0xf5, 0x21, 0x00


	//----- nvinfo : EIATTR_KPARAM_INFO
	.align		4
.L_25:
        /*0088*/ 	.byte	0x04, 0x17
        /*008a*/ 	.short	(.L_27 - .L_26)
.L_26:
        /*008c*/ 	.word	0x00000000
        /*0090*/ 	.short	0x0001
        /*0092*/ 	.short	0x0008
        /*0094*/ 	.byte	0x00, 0xf5, 0x21, 0x00


	//----- nvinfo : EIATTR_KPARAM_INFO
	.align		4
.L_27:
        /*0098*/ 	.byte	0x04, 0x17
        /*009a*/ 	.short	(.L_29 - .L_28)
.L_28:
        /*009c*/ 	.word	0x00000000
        /*00a0*/ 	.short	0x0000
        /*00a2*/ 	.short	0x0000
        /*00a4*/ 	.byte	0x00, 0xf5, 0x21, 0x00


	//----- nvinfo : EIATTR_SPARSE_MMA_MASK
	.align		4
.L_29:
        /*00a8*/ 	.byte	0x03, 0x50
        /*00aa*/ 	.short	0x0000


	//----- nvinfo : EIATTR_MAXREG_COUNT
	.align		4
        /*00ac*/ 	.byte	0x03, 0x1b
        /*00ae*/ 	.short	0x00ff


	//----- nvinfo : EIATTR_NUM_BARRIERS
	.align		4
        /*00b0*/ 	.byte	0x02, 0x4c
        /*00b2*/ 	.byte	0x01
	.zero		1


	//----- nvinfo : EIATTR_MERCURY_ISA_VERSION
	.align		4
        /*00b4*/ 	.byte	0x03, 0x5f
        /*00b6*/ 	.short	0x0101


	//----- nvinfo : EIATTR_VRC_CTA_INIT_COUNT
	.align		4
        /*00b8*/ 	.byte	0x02, 0x4a
	.zero		1
	.zero		1


	//----- nvinfo : EIATTR_EXIT_INSTR_OFFSETS
	.align		4
        /*00bc*/ 	.byte	0x04, 0x1c
        /*00be*/ 	.short	(.L_31 - .L_30)


	//   ....[0]....
.L_30:
        /*00c0*/ 	.word	0x000000b0


	//   ....[1]....
        /*00c4*/ 	.word	0x00005c00


	//   ....[2]....
        /*00c8*/ 	.word	0x00005c80


	//   ....[3]....
        /*00cc*/ 	.word	0x00006490


	//   ....[4]....
        /*00d0*/ 	.word	0x000064e0


	//----- nvinfo : EIATTR_CRS_STACK_SIZE
	.align		4
.L_31:
        /*00d4*/ 	.byte	0x04, 0x1e
        /*00d6*/ 	.short	(.L_33 - .L_32)
.L_32:
        /*00d8*/ 	.word	0x00000000


	//----- nvinfo : EIATTR_CBANK_PARAM_SIZE
	.align		4
.L_33:
        /*00dc*/ 	.byte	0x03, 0x19
        /*00de*/ 	.short	0x003c


	//----- nvinfo : EIATTR_PARAM_CBANK
	.align		4
        /*00e0*/ 	.byte	0x04, 0x0a
        /*00e2*/ 	.short	(.L_35 - .L_34)
	.align		4
.L_34:
        /*00e4*/ 	.word	index@(.nv.constant0._ZN8deepwell25tcgen05_mxfp8_gemm_kernelILi128ELi128ELi32EEEvP13__nv_bfloat16PKS1_S4_PKfS6_iiiff)
        /*00e8*/ 	.short	0x0380
        /*00ea*/ 	.short	0x003c


	//----- nvinfo : EIATTR_SW_WAR
	.align		4
.L_35:
        /*00ec*/ 	.byte	0x04, 0x36
        /*00ee*/ 	.short	(.L_37 - .L_36)
.L_36:
        /*00f0*/ 	.word	0x00000008
.L_37:


//--------------------- .nv.callgraph             --------------------------
	.section	.nv.callgraph,"",@"SHT_CUDA_CALLGRAPH"
	.align	4
	.sectionentsize	8
	.align		4
        /*0000*/ 	.word	0x00000000
	.align		4
        /*0004*/ 	.word	0xffffffff
	.align		4
        /*0008*/ 	.word	0x00000000
	.align		4
        /*000c*/ 	.word	0xfffffffe
	.align		4
        /*0010*/ 	.word	0x00000000
	.align		4
        /*0014*/ 	.word	0xfffffffd
	.align		4
        /*0018*/ 	.word	0x00000000
	.align		4
        /*001c*/ 	.word	0xfffffffc


//--------------------- .text._ZN8deepwell25tcgen05_mxfp8_gemm_kernelILi128ELi128ELi32EEEvP13__nv_bfloat16PKS1_S4_PKfS6_iiiff --------------------------
	.section	.text._ZN8deepwell25tcgen05_mxfp8_gemm_kernelILi128ELi128ELi32EEEvP13__nv_bfloat16PKS1_S4_PKfS6_iiiff,"ax",@progbits
	.align	128
        .global         _ZN8deepwell25tcgen05_mxfp8_gemm_kernelILi128ELi128ELi32EEEvP13__nv_bfloat16PKS1_S4_PKfS6_iiiff
        .type           _ZN8deepwell25tcgen05_mxfp8_gemm_kernelILi128ELi128ELi32EEEvP13__nv_bfloat16PKS1_S4_PKfS6_iiiff,@function
        .size           _ZN8deepwell25tcgen05_mxfp8_gemm_kernelILi128ELi128ELi32EEEvP13__nv_bfloat16PKS1_S4_PKfS6_iiiff,(.L_x_32 - _ZN8deepwell25tcgen05_mxfp8_gemm_kernelILi128ELi128ELi32EEEvP13__nv_bfloat16PKS1_S4_PKfS6_iiiff)
        .other          _ZN8deepwell25tcgen05_mxfp8_gemm_kernelILi128ELi128ELi32EEEvP13__nv_bfloat16PKS1_S4_PKfS6_iiiff,@"STO_CUDA_ENTRY STV_DEFAULT"
_ZN8deepwell25tcgen05_mxfp8_gemm_kernelILi128ELi128ELi32EEEvP13__nv_bfloat16PKS1_S4_PKfS6_iiiff:
.text._ZN8deepwell25tcgen05_mxfp8_gemm_kernelILi128ELi128ELi32EEEvP13__nv_bfloat16PKS1_S4_PKfS6_iiiff:
[----:B------:R-:W-:Y:S01]  /*0000*/  LDC R1, c[0x0][0x37c] ;  /* 0x0000df00ff017b82 */ /* 0x000fe20000000800 */
[----:B------:R-:W0:Y:S07]  /*0010*/  LDCU.64 UR8, c[0x0][0x3a8] ;  /* 0x00007500ff0877ac */ /* 0x000e2e0008000a00 */
[----:B------:R-:W1:Y:S08]  /*0020*/  S2UR UR6, SR_CTAID.X ;  /* 0x00000000000679c3 */ /* 0x000e700000002500 */
[----:B------:R-:W2:Y:S01]  /*0030*/  S2UR UR5, SR_CTAID.Y ;  /* 0x00000000000579c3 */ /* 0x000ea20000002600 */
[----:B0-----:R-:W-:-:S04]  /*0040*/  MOV R0, UR9 ;  /* 0x0000000900007c02 */ /* 0x001fc80008000f00 */
[----:B------:R-:W-:Y:S01]  /*0050*/  R2UR UR4, R0 ;  /* 0x00000000000472ca */ /* 0x000fe200000e0000 */
[----:B-1----:R-:W-:Y:S02]  /*0060*/  USHF.L.U32 UR6, UR6, 0x7, URZ ;  /* 0x0000000706067899 */ /* 0x002fe400080006ff */
[----:B--2---:R-:W-:-:S10]  /*0070*/  USHF.L.U32 UR5, UR5, 0x7, URZ ;  /* 0x0000000705057899 */ /* 0x004fd400080006ff */
[----:B------:R-:W-:-:S04]  /*0080*/  UISETP.GE.AND UP0, UPT, UR6, UR4, UPT ;  /* 0x000000040600728c */ /* 0x000fc8000bf06270 */
[----:B------:R-:W-:-:S06]  /*0090*/  UISETP.GE.OR UP0, UPT, UR5, UR8, UP0 ;  /* 0x000000080500728c */ /* 0x000fcc0008706670 */
[----:B------:R-:W-:-:S13]  /*00a0*/  PLOP3.LUT P0, PT, PT, PT, UP0, 0x80, 0x8 ;  /* 0x000000000008781c */ /* 0x000fda0003f0f008 */
[----:B------:R-:W-:Y:S05]  /*00b0*/  @P0 EXIT ;  /* 0x000000000000094d */ /* 0x000fea0003800000 */
[----:B------:R-:W0:Y:S01]  /*00c0*/  S2R R22, SR_TID.X ;  /* 0x0000000000167919 */ /* 0x000e220000002100 */
[----:B------:R-:W1:Y:S01]  /*00d0*/  LDCU UR4, c[0x0][0x3b0] ;  /* 0x00007600ff0477ac */ /* 0x000e620008000800 */
[----:B------:R-:W-:Y:S02]  /*00e0*/  CS2R R2, SRZ ;  /* 0x0000000000027805 */ /* 0x000fe4000001ff00 */
[----:B------:R-:W-:Y:S02]  /*00f0*/  CS2R R4, SRZ ;  /* 0x0000000000047805 */ /* 0x000fe4000001ff00 */
[----:B------:R-:W-:Y:S02]  /*0100*/  CS2R R6, SRZ ;  /* 0x0000000000067805 */ /* 0x000fe4000001ff00 */
[----:B------:R-:W-:Y:S02]  /*0110*/  CS2R R8, SRZ ;  /* 0x0000000000087805 */ /* 0x000fe4000001ff00 */
[----:B------:R-:W-:-:S02]  /*0120*/  CS2R R10, SRZ ;  /* 0x00000000000a7805 */ /* 0x000fc4000001ff00 */
[----:B------:R-:W-:Y:S02]  /*0130*/  CS2R R12, SRZ ;  /* 0x00000000000c7805 */ /* 0x000fe4000001ff00 */
[----:B------:R-:W-:Y:S02]  /*0140*/  CS2R R14, SRZ ;  /* 0x00000000000e7805 */ /* 0x000fe4000001ff00 */
[----:B------:R-:W-:Y:S01]  /*0150*/  CS2R R16, SRZ ;  /* 0x0000000000107805 */ /* 0x000fe2000001ff00 */
[----:B------:R-:W2:Y:S01]  /*0160*/  LDCU.64 UR10, c[0x0][0x358] ;  /* 0x00006b00ff0a77ac */ /* 0x000ea20008000a00 */
[----:B-1----:R-:W-:Y:S01]  /*0170*/  UISETP.GE.AND UP0, UPT, UR4, 0x1, UPT ;  /* 0x000000010400788c */ /* 0x002fe2000bf06270 */
[----:B0-----:R-:W-:Y:S02]  /*0180*/  SHF.R.U32.HI R18, RZ, 0x5, R22 ;  /* 0x00000005ff127819 */ /* 0x001fe40000011616 */
[----:B------:R-:W-:-:S06]  /*0190*/  LOP3.LUT R19, R22, 0x1f, RZ, 0xc0, !PT ;  /* 0x0000001f16137812 */ /* 0x000fcc00078ec0ff */
[----:B--2---:R-:W-:Y:S05]  /*01a0*/  BRA.U !UP0, `(.L_x_0) ;  /* 0x0000004d08807547 */ /* 0x004fea000b800000 */
[----:B------:R-:W0:Y:S01]  /*01b0*/  S2R R23, SR_CTAID.Y ;  /* 0x0000000000177919 */ /* 0x000e220000002600 */
[----:B------:R-:W1:Y:S01]  /*01c0*/  LDCU UR12, c[0x0][0x360] ;  /* 0x00006c00ff0c77ac */ /* 0x000e620008000800 */
[----:B------:R-:W2:Y:S01]  /*01d0*/  LDC.64 R20, c[0x0][0x398] ;  /* 0x0000e600ff147b82 */ /* 0x000ea20000000a00 */
[----:B------:R-:W-:Y:S01]  /*01e0*/  MOV R24, 0x290 ;  /* 0x0000029000187802 */ /* 0x000fe20000000f00 */
[----:B------:R-:W-:-:S04]  /*01f0*/  UIADD3 UR4, UPT, UPT, UR8, 0x1f, URZ ;  /* 0x0000001f08047890 */ /* 0x000fc8000fffe0ff */
[----:B------:R-:W-:Y:S01]  /*0200*/  USHF.R.U32.HI UR4, URZ, 0x5, UR4 ;  /* 0x00000005ff047899 */ /* 0x000fe20008011604 */
[----:B-1----:R-:W-:-:S04]  /*0210*/  IADD3 R31, PT, PT, R22, UR12, RZ ;  /* 0x0000000c161f7c10 */ /* 0x002fc8000fffe0ff */
[----:B------:R-:W-:-:S04]  /*0220*/  LOP3.LUT R0, R31, 0xfff, RZ, 0x3c, !PT ;  /* 0x00000fff1f007812 */ /* 0x000fc800078e3cff */
[----:B------:R-:W-:Y:S02]  /*0230*/  LOP3.LUT R0, R0, 0xffff, RZ, 0xc0, !PT ;  /* 0x0000ffff00007812 */ /* 0x000fe400078ec0ff */
[----:B0-----:R-:W-:-:S04]  /*0240*/  LEA R23, R23, R22, 0x2 ;  /* 0x0000001617177211 */ /* 0x001fc800078e10ff */
[C---:B------:R-:W-:Y:S01]  /*0250*/  ISETP.GE.U32.AND P0, PT, R23.reuse, UR4, PT ;  /* 0x0000000417007c0c */ /* 0x040fe2000bf06070 */
[----:B--2---:R-:W-:Y:S01]  /*0260*/  IMAD.WIDE.U32 R20, R23, 0x4, R20 ;  /* 0x0000000417147825 */ /* 0x004fe200078e0014 */
[----:B------:R-:W-:-:S12]  /*0270*/  ULOP3.LUT UR4, UR12, 0xffff, URZ, 0xc0, !UPT ;  /* 0x0000ffff0c047892 */ /* 0x000fd8000f8ec0ff */
[----:B------:R-:W-:Y:S05]  /*0280*/  CALL.REL.NOINC `($__internal_0_$__cuda_sm20_div_u16) ;  /* 0x0000006000987944 */ /* 0x000fea0003c00000 */
[----:B------:R-:W0:Y:S01]  /*0290*/  S2UR UR7, SR_CgaCtaId ;  /* 0x00000000000779c3 */ /* 0x000e220000008800 */
[----:B------:R-:W-:Y:S01]  /*02a0*/  UMOV UR4, 0x400 ;  /* 0x0000040000047882 */ /* 0x000fe20000000000 */
[C---:B------:R-:W-:Y:S01]  /*02b0*/  SHF.L.U32 R2, R31.reuse, 0x1, RZ ;  /* 0x000000011f027819 */ /* 0x040fe200000006ff */
[----:B------:R-:W-:Y:S01]  /*02c0*/  UIADD3 UR4, UPT, UPT, UR4, 0x2000, URZ ;  /* 0x0000200004047890 */ /* 0x000fe2000fffe0ff */
[----:B------:R-:W-:Y:S02]  /*02d0*/  SHF.R.U32.HI R0, RZ, 0x7, R31 ;  /* 0x00000007ff007819 */ /* 0x000fe4000001161f */
[----:B------:R-:W-:Y:S01]  /*02e0*/  LOP3.LUT R29, R2, 0xfe, RZ, 0xc0, !PT ;  /* 0x000000fe021d7812 */ /* 0x000fe200078ec0ff */
[----:B------:R-:W-:Y:S01]  /*02f0*/  HFMA2 R2, -RZ, RZ, 0, 0 ;  /* 0x00000000ff027431 */ /* 0x000fe200000001ff */
[----:B------:R-:W-:Y:S02]  /*0300*/  LOP3.LUT R33, R22, 0x7f, RZ, 0xc0, !PT ;  /* 0x0000007f16217812 */ /* 0x000fe400078ec0ff */
[----:B------:R-:W-:-:S02]  /*0310*/  LOP3.LUT R34, R31, 0x7f, RZ, 0xc0, !PT ;  /* 0x0000007f1f227812 */ /* 0x000fc400078ec0ff */
[C---:B------:R-:W-:Y:S02]  /*0320*/  LOP3.LUT R30, R31.reuse, 0x1f, RZ, 0xc0, !PT ;  /* 0x0000001f1f1e7812 */ /* 0x040fe400078ec0ff */
[----:B------:R-:W-:Y:S02]  /*0330*/  LOP3.LUT R28, R28, 0x3, RZ, 0xc0, !PT ;  /* 0x000000031c1c7812 */ /* 0x000fe400078ec0ff */
[----:B------:R-:W-:Y:S02]  /*0340*/  ISETP.GT.U32.OR P0, PT, R22, 0x3, P0 ;  /* 0x000000031600780c */ /* 0x000fe40000704470 */
[----:B------:R-:W-:Y:S02]  /*0350*/  LEA.HI R31, R31, UR5, RZ, 0x1b ;  /* 0x000000051f1f7c11 */ /* 0x000fe4000f8fd8ff */
[----:B------:R-:W-:Y:S02]  /*0360*/  IADD3 R32, PT, PT, R18, UR5, RZ ;  /* 0x0000000512207c10 */ /* 0x000fe4000fffe0ff */
[----:B------:R-:W-:Y:S01]  /*0370*/  IADD3 R33, PT, PT, R33, UR6, RZ ;  /* 0x0000000621217c10 */ /* 0x000fe2000fffe0ff */
[----:B0-----:R-:W-:Y:S01]  /*0380*/  ULEA UR4, UR7, UR4, 0x18 ;  /* 0x0000000407047291 */ /* 0x001fe2000f8ec0ff */
[----:B------:R-:W-:-:S05]  /*0390*/  IADD3 R34, PT, PT, R34, UR6, RZ ;  /* 0x0000000622227c10 */ /* 0x000fca000fffe0ff */
[----:B------:R-:W-:Y:S01]  /*03a0*/  LEA R0, R0, UR4, 0x8 ;  /* 0x0000000400007c11 */ /* 0x000fe2000f8e40ff */
[----:B------:R-:W-:-:S03]  /*03b0*/  UMOV UR4, URZ ;  /* 0x000000ff00047c82 */ /* 0x000fc60008000000 */
[----:B------:R-:W-:-:S07]  /*03c0*/  IADD3 R29, PT, PT, R0, R29, RZ ;  /* 0x0000001d001d7210 */ /* 0x000fce0007ffe0ff */
.L_x_17:
[----:B------:R-:W0:Y:S01]  /*03d0*/  S2R R36, SR_TID.X ;  /* 0x0000000000247919 */ /* 0x000e220000002100 */
[----:B------:R-:W-:Y:S01]  /*03e0*/  ISETP.NE.AND P2, PT, R28, 0x2, PT ;  /* 0x000000021c00780c */ /* 0x000fe20003f45270 */
[----:B------:R-:W-:-:S12]  /*03f0*/  BSSY.RECONVERGENT B0, `(.L_x_1) ;  /* 0x0000040000007945 */ /* 0x000fd80003800200 */
[----:B------:R-:W-:Y:S05]  /*0400*/  @!P2 BRA `(.L_x_2) ;  /* 0x0000000000f8a947 */ /* 0x000fea0003800000 */
[----:B------:R-:W1:Y:S01]  /*0410*/  LDC R0, c[0x0][0x3b0] ;  /* 0x0000ec00ff007b82 */ /* 0x000e620000000800 */
[----:B------:R-:W-:Y:S01]  /*0420*/  IADD3 R25, PT, PT, R19, UR4, RZ ;  /* 0x0000000413197c10 */ /* 0x000fe2000fffe0ff */
[----:B------:R-:W-:Y:S01]  /*0430*/  BSSY.RECONVERGENT B1, `(.L_x_3) ;  /* 0x0000011000017945 */ /* 0x000fe20003800200 */
[----:B------:R-:W-:Y:S02]  /*0440*/  ISETP.NE.AND P3, PT, R28, 0x3, PT ;  /* 0x000000031c00780c */ /* 0x000fe40003f65270 */
[----:B0-----:R-:W-:-:S03]  /*0450*/  IADD3 R36, PT, PT, R36, UR12, RZ ;  /* 0x0000000c24247c10 */ /* 0x001fc6000fffe0ff */
[----:B------:R-:W0:Y:S01]  /*0460*/  LDC R24, c[0x0][0x3a8] ;  /* 0x0000ea00ff187b82 */ /* 0x000e220000000800 */
[----:B-1----:R-:W-:-:S04]  /*0470*/  ISETP.GE.AND P1, PT, R25, R0, PT ;  /* 0x000000001900720c */ /* 0x002fc80003f26270 */
[----:B0-----:R-:W-:-:S13]  /*0480*/  ISETP.GE.U32.OR P1, PT, R32, R24, P1 ;  /* 0x000000182000720c */ /* 0x001fda0000f26470 */
[----:B------:R-:W-:Y:S05]  /*0490*/  @P1 BRA `(.L_x_4) ;  /* 0x0000000000281947 */ /* 0x000fea0003800000 */
[----:B------:R-:W0:Y:S01]  /*04a0*/  LDC.64 R22, c[0x0][0x388] ;  /* 0x0000e200ff167b82 */ /* 0x000e220000000a00 */
[----:B------:R-:W-:-:S04]  /*04b0*/  IMAD R25, R32, R0, R25 ;  /* 0x0000000020197224 */ /* 0x000fc800078e0219 */
[----:B0-----:R-:W-:-:S06]  /*04c0*/  IMAD.WIDE.U32 R22, R25, 0x2, R22 ;  /* 0x0000000219167825 */ /* 0x001fcc00078e0016 */
[----:B------:R-:W2:Y:S01]  /*04d0*/  LDG.E.U16.CONSTANT R22, desc[UR10][R22.64] ;  /* 0x0000000a16167981 */ /* 0x000ea2000c1e9500 */
[----:B------:R-:W0:Y:S01]  /*04e0*/  S2UR UR8, SR_CgaCtaId ;  /* 0x00000000000879c3 */ /* 0x000e220000008800 */
[----:B------:R-:W-:Y:S02]  /*04f0*/  UMOV UR7, 0x400 ;  /* 0x0000040000077882 */ /* 0x000fe40000000000 */
[----:B0-----:R-:W-:-:S06]  /*0500*/  ULEA UR7, UR8, UR7, 0x18 ;  /* 0x0000000708077291 */ /* 0x001fcc000f8ec0ff */
[----:B------:R-:W-:-:S04]  /*0510*/  LEA R26, R18, UR7, 0x6 ;  /* 0x00000007121a7c11 */ /* 0x000fc8000f8e30ff */
[----:B------:R-:W-:-:S05]  /*0520*/  LEA R25, R19, R26, 0x1 ;  /* 0x0000001a13197211 */ /* 0x000fca00078e08ff */
[----:B--2---:R0:W-:Y:S02]  /*0530*/  STS.U16 [R25], R22 ;  /* 0x0000001619007388 */ /* 0x0041e40000000400 */
.L_x_4:
[----:B------:R-:W-:Y:S05]  /*0540*/  BSYNC.RECONVERGENT B1 ;  /* 0x0000000000017941 */ /* 0x000fea0003800200 */
.L_x_3:
[----:B------:R-:W-:Y:S05]  /*0550*/  @!P3 BRA `(.L_x_2) ;  /* 0x0000000000a4b947 */ /* 0x000fea0003800000 */
[----:B------:R-:W-:Y:S01]  /*0560*/  IADD3 R27, PT, PT, R30, UR4, RZ ;  /* 0x000000041e1b7c10 */ /* 0x000fe2000fffe0ff */
[----:B------:R-:W-:Y:S01]  /*0570*/  BSSY.RECONVERGENT B1, `(.L_x_5) ;  /* 0x0000012000017945 */ /* 0x000fe20003800200 */
[----:B------:R-:W-:Y:S02]  /*0580*/  ISETP.NE.AND P3, PT, R28, RZ, PT ;  /* 0x000000ff1c00720c */ /* 0x000fe40003f65270 */
[----:B------:R-:W-:Y:S02]  /*0590*/  ISETP.GE.AND P1, PT, R27, R0, PT ;  /* 0x000000001b00720c */ /* 0x000fe40003f26270 */
[----:B0-----:R-:W-:Y:S02]  /*05a0*/  IADD3 R25, PT, PT, R36, UR12, RZ ;  /* 0x0000000c24197c10 */ /* 0x001fe4000fffe0ff */
[----:B------:R-:W-:-:S13]  /*05b0*/  ISETP.GE.U32.OR P1, PT, R31, R24, P1 ;  /* 0x000000181f00720c */ /* 0x000fda0000f26470 */
[----:B------:R-:W-:Y:S05]  /*05c0*/  @P1 BRA `(.L_x_6) ;  /* 0x0000000000301947 */ /* 0x000fea0003800000 */
[----:B------:R-:W0:Y:S01]  /*05d0*/  LDC.64 R22, c[0x0][0x388] ;  /* 0x0000e200ff167b82 */ /* 0x000e220000000a00 */
[----:B------:R-:W-:-:S04]  /*05e0*/  IMAD R27, R31, R0, R27 ;  /* 0x000000001f1b7224 */ /* 0x000fc800078e021b */
[----:B0-----:R-:W-:-:S06]  /*05f0*/  IMAD.WIDE.U32 R22, R27, 0x2, R22 ;  /* 0x000000021b167825 */ /* 0x001fcc00078e0016 */
[----:B------:R-:W2:Y:S01]  /*0600*/  LDG.E.U16.CONSTANT R22, desc[UR10][R22.64] ;  /* 0x0000000a16167981 */ /* 0x000ea2000c1e9500 */
[----:B------:R-:W0:Y:S01]  /*0610*/  S2UR UR8, SR_CgaCtaId ;  /* 0x00000000000879c3 */ /* 0x000e220000008800 */
[----:B------:R-:W-:Y:S01]  /*0620*/  UMOV UR7, 0x400 ;  /* 0x0000040000077882 */ /* 0x000fe20000000000 */
[----:B------:R-:W-:-:S04]  /*0630*/  SHF.L.U32 R26, R36, 0x1, RZ ;  /* 0x00000001241a7819 */ /* 0x000fc800000006ff */
[----:B------:R-:W-:Y:S01]  /*0640*/  LOP3.LUT R26, R26, 0xffffffc0, RZ, 0xc0, !PT ;  /* 0xffffffc01a1a7812 */ /* 0x000fe200078ec0ff */
[----:B0-----:R-:W-:-:S06]  /*0650*/  ULEA UR7, UR8, UR7, 0x18 ;  /* 0x0000000708077291 */ /* 0x001fcc000f8ec0ff */
[----:B------:R-:W-:-:S04]  /*0660*/  IADD3 R27, PT, PT, R26, UR7, RZ ;  /* 0x000000071a1b7c10 */ /* 0x000fc8000fffe0ff */
[----:B------:R-:W-:-:S05]  /*0670*/  LEA R27, R30, R27, 0x1 ;  /* 0x0000001b1e1b7211 */ /* 0x000fca00078e08ff */
[----:B--2---:R0:W-:Y:S02]  /*0680*/  STS.U16 [R27], R22 ;  /* 0x000000161b007388 */ /* 0x0041e40000000400 */
.L_x_6:
[----:B------:R-:W-:Y:S05]  /*0690*/  BSYNC.RECONVERGENT B1 ;  /* 0x0000000000017941 */ /* 0x000fea0003800200 */
.L_x_5:
[----:B------:R-:W-:Y:S01]  /*06a0*/  MOV R36, R25 ;  /* 0x0000001900247202 */ /* 0x000fe20000000f00 */
[----:B------:R-:W-:Y:S06]  /*06b0*/  @!P3 BRA `(.L_x_2) ;  /* 0x00000000004cb947 */ /* 0x000fec0003800000 */
[C---:B------:R-:W-:Y:S02]  /*06c0*/  LOP3.LUT R26, R25.reuse, 0x1f, RZ, 0xc0, !PT ;  /* 0x0000001f191a7812 */ /* 0x040fe400078ec0ff */
[C---:B------:R-:W-:Y:S02]  /*06d0*/  LEA.HI R35, R25.reuse, UR5, RZ, 0x1b ;  /* 0x0000000519237c11 */ /* 0x040fe4000f8fd8ff */
[----:B0-----:R-:W-:Y:S02]  /*06e0*/  IADD3 R27, PT, PT, R26, UR4, RZ ;  /* 0x000000041a1b7c10 */ /* 0x001fe4000fffe0ff */
[----:B------:R-:W-:Y:S02]  /*06f0*/  IADD3 R36, PT, PT, R25, UR12, RZ ;  /* 0x0000000c19247c10 */ /* 0x000fe4000fffe0ff */
[----:B------:R-:W-:-:S04]  /*0700*/  ISETP.GE.AND P1, PT, R27, R0, PT ;  /* 0x000000001b00720c */ /* 0x000fc80003f26270 */
[----:B------:R-:W-:-:S13]  /*0710*/  ISETP.GE.U32.OR P1, PT, R35, R24, P1 ;  /* 0x000000182300720c */ /* 0x000fda0000f26470 */
[----:B------:R-:W-:Y:S05]  /*0720*/  @P1 BRA `(.L_x_2) ;  /* 0x0000000000301947 */ /* 0x000fea0003800000 */
[----:B------:R-:W0:Y:S01]  /*0730*/  LDC.64 R22, c[0x0][0x388] ;  /* 0x0000e200ff167b82 */ /* 0x000e220000000a00 */
[----:B------:R-:W-:-:S04]  /*0740*/  IMAD R27, R35, R0, R27 ;  /* 0x00000000231b7224 */ /* 0x000fc800078e021b */
[----:B0-----:R-:W-:-:S06]  /*0750*/  IMAD.WIDE.U32 R22, R27, 0x2, R22 ;  /* 0x000000021b167825 */ /* 0x001fcc00078e0016 */
[----:B------:R-:W2:Y:S01]  /*0760*/  LDG.E.U16.CONSTANT R22, desc[UR10][R22.64] ;  /* 0x0000000a16167981 */ /* 0x000ea2000c1e9500 */
[----:B------:R-:W0:Y:S01]  /*0770*/  S2UR UR8, SR_CgaCtaId ;  /* 0x00000000000879c3 */ /* 0x000e220000008800 */
[----:B------:R-:W-:Y:S01]  /*0780*/  SHF.L.U32 R25, R25, 0x1, RZ ;  /* 0x0000000119197819 */ /* 0x000fe200000006ff */
[----:B------:R-:W-:-:S03]  /*0790*/  UMOV UR7, 0x400 ;  /* 0x0000040000077882 */ /* 0x000fc60000000000 */
[----:B------:R-:W-:Y:S01]  /*07a0*/  LOP3.LUT R25, R25, 0xffffffc0, RZ, 0xc0, !PT ;  /* 0xffffffc019197812 */ /* 0x000fe200078ec0ff */
[----:B0-----:R-:W-:-:S06]  /*07b0*/  ULEA UR7, UR8, UR7, 0x18 ;  /* 0x0000000708077291 */ /* 0x001fcc000f8ec0ff */
[----:B------:R-:W-:-:S04]  /*07c0*/  IADD3 R25, PT, PT, R25, UR7, RZ ;  /* 0x0000000719197c10 */ /* 0x000fc8000fffe0ff */
[----:B------:R-:W-:-:S05]  /*07d0*/  LEA R25, R26, R25, 0x1 ;  /* 0x000000191a197211 */ /* 0x000fca00078e08ff */
[----:B--2---:R1:W-:Y:S02]  /*07e0*/  STS.U16 [R25], R22 ;  /* 0x0000001619007388 */ /* 0x0043e40000000400 */
.L_x_2:
[----:B------:R-:W-:Y:S05]  /*07f0*/  BSYNC.RECONVERGENT B0 ;  /* 0x0000000000007941 */ /* 0x000fea0003800200 */
.L_x_1:
[----:B0-----:R-:W-:Y:S01]  /*0800*/  MOV R27, UR12 ;  /* 0x0000000c001b7c02 */ /* 0x001fe20008000f00 */
[----:B------:R-:W-:Y:S01]  /*0810*/  BSSY.RECONVERGENT B0, `(.L_x_7) ;  /* 0x0000052000007945 */ /* 0x000fe20003800200 */
[----:B------:R-:W-:Y:S01]  /*0820*/  MOV R23, UR12 ;  /* 0x0000000c00177c02 */ /* 0x000fe20008000f00 */
[----:B------:R-:W0:Y:S01]  /*0830*/  LDCU UR7, c[0x0][0x3a8] ;  /* 0x00007500ff0777ac */ /* 0x000e220008000800 */
[----:B------:R-:W-:Y:S01]  /*0840*/  IADD3 R35, PT, PT, R36, UR12, RZ ;  /* 0x0000000c24237c10 */ /* 0x000fe2000fffe0ff */
[----:B------:R-:W-:Y:S01]  /*0850*/  IMAD R27, R27, 0x3, R36 ;  /* 0x000000031b1b7824 */ /* 0x000fe200078e0224 */
[----:B------:R-:W-:-:S07]  /*0860*/  LEA R26, R23, R36, 0x1 ;  /* 0x00000024171a7211 */ /* 0x000fce00078e08ff */
.L_x_8:
[----:B--2---:R-:W2:Y:S01]  /*0870*/  LDC R0, c[0x0][0x3b0] ;  /* 0x0000ec00ff007b82 */ /* 0x004ea20000000800 */
[----:B------:R-:W-:Y:S02]  /*0880*/  LOP3.LUT R24, R36, 0x1f, RZ, 0xc0, !PT ;  /* 0x0000001f24187812 */ /* 0x000fe400078ec0ff */
[----:B-1----:R-:W-:Y:S02]  /*0890*/  SHF.R.U32.HI R25, RZ, 0x5, R36 ;  /* 0x00000005ff197819 */ /* 0x002fe40000011624 */
[----:B------:R-:W-:Y:S02]  /*08a0*/  IADD3 R39, PT, PT, R24, UR4, RZ ;  /* 0x0000000418277c10 */ /* 0x000fe4000fffe0ff */
[----:B------:R-:W-:Y:S02]  /*08b0*/  IADD3 R37, PT, PT, R25, UR5, RZ ;  /* 0x0000000519257c10 */ /* 0x000fe4000fffe0ff */
[----:B--2---:R-:W-:-:S04]  /*08c0*/  ISETP.GE.AND P1, PT, R39, R0, PT ;  /* 0x000000002700720c */ /* 0x004fc80003f26270 */
[----:B0-----:R-:W-:-:S13]  /*08d0*/  ISETP.GE.OR P3, PT, R37, UR7, P1 ;  /* 0x0000000725007c0c */ /* 0x001fda0008f66670 */
[----:B------:R-:W0:Y:S01]  /*08e0*/  @!P3 LDC.64 R22, c[0x0][0x388] ;  /* 0x0000e200ff16bb82 */ /* 0x000e220000000a00 */
[----:B------:R-:W-:-:S04]  /*08f0*/  @!P3 IMAD R37, R37, R0, R39 ;  /* 0x000000002525b224 */ /* 0x000fc800078e0227 */
[----:B0-----:R-:W-:-:S05]  /*0900*/  @!P3 IMAD.WIDE.U32 R22, R37, 0x2, R22 ;  /* 0x000000022516b825 */ /* 0x001fca00078e0016 */
[----:B------:R0:W2:Y:S01]  /*0910*/  @!P3 LDG.E.U16.CONSTANT R44, desc[UR10][R22.64] ;  /* 0x0000000a162cb981 */ /* 0x0000a2000c1e9500 */
[----:B------:R-:W-:Y:S02]  /*0920*/  LOP3.LUT R40, R35, 0x1f, RZ, 0xc0, !PT ;  /* 0x0000001f23287812 */ /* 0x000fe400078ec0ff */
[----:B------:R-:W-:Y:S01]  /*0930*/  @!P3 MOV R37, 0x400 ;  /* 0x000004000025b802 */ /* 0x000fe20000000f00 */
[----:B------:R-:W1:Y:S01]  /*0940*/  @!P3 S2R R38, SR_CgaCtaId ;  /* 0x000000000026b919 */ /* 0x000e620000008800 */
[----:B------:R-:W-:Y:S02]  /*0950*/  IADD3 R39, PT, PT, R40, UR4, RZ ;  /* 0x0000000428277c10 */ /* 0x000fe4000fffe0ff */
[----:B------:R-:W-:Y:S02]  /*0960*/  SHF.R.U32.HI R41, RZ, 0x5, R35 ;  /* 0x00000005ff297819 */ /* 0x000fe40000011623 */
[----:B------:R-:W-:Y:S02]  /*0970*/  ISETP.GE.AND P1, PT, R39, R0, PT ;  /* 0x000000002700720c */ /* 0x000fe40003f26270 */
[----:B-1----:R-:W-:-:S02]  /*0980*/  @!P3 LEA R42, R38, R37, 0x18 ;  /* 0x00000025262ab211 */ /* 0x002fc400078ec0ff */
[----:B------:R-:W-:Y:S02]  /*0990*/  IADD3 R38, PT, PT, R41, UR5, RZ ;  /* 0x0000000529267c10 */ /* 0x000fe4000fffe0ff */
[----:B------:R-:W-:Y:S02]  /*09a0*/  @!P3 LEA R25, R25, R42, 0x6 ;  /* 0x0000002a1919b211 */ /* 0x000fe400078e30ff */
[----:B------:R-:W-:Y:S02]  /*09b0*/  ISETP.GE.OR P1, PT, R38, UR7, P1 ;  /* 0x0000000726007c0c */ /* 0x000fe40008f26670 */
[----:B------:R-:W-:Y:S02]  /*09c0*/  @!P3 LEA R25, R24, R25, 0x1 ;  /* 0x000000191819b211 */ /* 0x000fe400078e08ff */
[----:B------:R-:W-:Y:S02]  /*09d0*/  LOP3.LUT R37, R26, 0x1f, RZ, 0xc0, !PT ;  /* 0x0000001f1a257812 */ /* 0x000fe400078ec0ff */
[----:B------:R-:W-:-:S02]  /*09e0*/  SHF.R.U32.HI R42, RZ, 0x5, R26 ;  /* 0x00000005ff2a7819 */ /* 0x000fc4000001161a */
[----:B------:R-:W-:Y:S02]  /*09f0*/  IADD3 R45, PT, PT, R37, UR4, RZ ;  /* 0x00000004252d7c10 */ /* 0x000fe4000fffe0ff */
[----:B------:R-:W-:-:S03]  /*0a00*/  IADD3 R43, PT, PT, R42, UR5, RZ ;  /* 0x000000052a2b7c10 */ /* 0x000fc6000fffe0ff */
[----:B------:R-:W-:Y:S01]  /*0a10*/  @!P1 MOV R24, 0x400 ;  /* 0x0000040000189802 */ /* 0x000fe20000000f00 */
[-C--:B0-----:R-:W-:Y:S01]  /*0a20*/  @!P1 IMAD R23, R38, R0.reuse, R39 ;  /* 0x0000000026179224 */ /* 0x081fe200078e0227 */
[----:B--2---:R0:W-:Y:S01]  /*0a30*/  @!P3 STS.U16 [R25], R44 ;  /* 0x0000002c1900b388 */ /* 0x0041e20000000400 */
[----:B------:R-:W-:-:S04]  /*0a40*/  ISETP.GE.AND P3, PT, R45, R0, PT ;  /* 0x000000002d00720c */ /* 0x000fc80003f66270 */
[----:B------:R-:W-:Y:S01]  /*0a50*/  ISETP.GE.OR P3, PT, R43, UR7, P3 ;  /* 0x000000072b007c0c */ /* 0x000fe20009f66670 */
[----:B0-----:R-:W0:-:S12]  /*0a60*/  @!P1 S2R R25, SR_CgaCtaId ;  /* 0x0000000000199919 */ /* 0x001e180000008800 */
[----:B------:R-:W1:Y:S01]  /*0a70*/  @!P3 S2R R22, SR_CgaCtaId ;  /* 0x000000000016b919 */ /* 0x000e620000008800 */
[----:B------:R-:W-:Y:S01]  /*0a80*/  @!P3 IMAD R39, R43, R0, R45 ;  /* 0x000000002b27b224 */ /* 0x000fe200078e022d */
[----:B------:R-:W-:Y:S02]  /*0a90*/  @!P3 MOV R43, 0x400 ;  /* 0x00000400002bb802 */ /* 0x000fe40000000f00 */
[----:B0-----:R-:W-:Y:S02]  /*0aa0*/  @!P1 LEA R38, R25, R24, 0x18 ;  /* 0x0000001819269211 */ /* 0x001fe400078ec0ff */
[----:B------:R-:W0:Y:S02]  /*0ab0*/  @!P1 LDC.64 R24, c[0x0][0x388] ;  /* 0x0000e200ff189b82 */ /* 0x000e240000000a00 */
[----:B------:R-:W-:Y:S02]  /*0ac0*/  @!P1 LEA R41, R41, R38, 0x6 ;  /* 0x0000002629299211 */ /* 0x000fe400078e30ff */
[----:B-1----:R-:W-:-:S02]  /*0ad0*/  @!P3 LEA R43, R22, R43, 0x18 ;  /* 0x0000002b162bb211 */ /* 0x002fc400078ec0ff */
[----:B------:R-:W-:Y:S01]  /*0ae0*/  @!P1 LEA R40, R40, R41, 0x1 ;  /* 0x0000002928289211 */ /* 0x000fe200078e08ff */
[----:B0-----:R-:W-:Y:S01]  /*0af0*/  @!P1 IMAD.WIDE.U32 R24, R23, 0x2, R24 ;  /* 0x0000000217189825 */ /* 0x001fe200078e0018 */
[----:B------:R-:W-:Y:S01]  /*0b00*/  @!P3 LEA R42, R42, R43, 0x6 ;  /* 0x0000002b2a2ab211 */ /* 0x000fe200078e30ff */
[----:B------:R-:W0:Y:S01]  /*0b10*/  @!P3 LDC.64 R22, c[0x0][0x388] ;  /* 0x0000e200ff16bb82 */ /* 0x000e220000000a00 */
[----:B------:R-:W-:-:S03]  /*0b20*/  LOP3.LUT R41, R27, 0x1f, RZ, 0xc0, !PT ;  /* 0x0000001f1b297812 */ /* 0x000fc600078ec0ff */
[----:B------:R1:W2:Y:S01]  /*0b30*/  @!P1 LDG.E.U16.CONSTANT R25, desc[UR10][R24.64] ;  /* 0x0000000a18199981 */ /* 0x0002a2000c1e9500 */
[----:B0-----:R-:W-:Y:S01]  /*0b40*/  @!P3 IMAD.WIDE.U32 R38, R39, 0x2, R22 ;  /* 0x000000022726b825 */ /* 0x001fe200078e0016 */
[----:B------:R-:W-:Y:S02]  /*0b50*/  IADD3 R23, PT, PT, R41, UR4, RZ ;  /* 0x0000000429177c10 */ /* 0x000fe4000fffe0ff */
[----:B------:R-:W-:Y:S02]  /*0b60*/  SHF.R.U32.HI R22, RZ, 0x5, R27 ;  /* 0x00000005ff167819 */ /* 0x000fe4000001161b */
[----:B------:R-:W-:Y:S01]  /*0b70*/  ISETP.GE.AND P4, PT, R23, R0, PT ;  /* 0x000000001700720c */ /* 0x000fe20003f86270 */
[----:B------:R0:W3:Y:S01]  /*0b80*/  @!P3 LDG.E.U16.CONSTANT R38, desc[UR10][R38.64] ;  /* 0x0000000a2626b981 */ /* 0x0000e2000c1e9500 */
[----:B------:R-:W-:-:S04]  /*0b90*/  IADD3 R43, PT, PT, R22, UR5, RZ ;  /* 0x00000005162b7c10 */ /* 0x000fc8000fffe0ff */
[----:B------:R-:W-:-:S13]  /*0ba0*/  ISETP.GE.OR P4, PT, R43, UR7, P4 ;  /* 0x000000072b007c0c */ /* 0x000fda000a786670 */
[----:B------:R-:W4:Y:S01]  /*0bb0*/  @!P4 S2R R44, SR_CgaCtaId ;  /* 0x00000000002cc919 */ /* 0x000f220000008800 */
[----:B------:R-:W-:Y:S01]  /*0bc0*/  @!P4 IMAD R43, R43, R0, R23 ;  /* 0x000000002b2bc224 */ /* 0x000fe200078e0217 */
[----:B------:R-:W-:-:S04]  /*0bd0*/  @!P4 MOV R23, 0x400 ;  /* 0x000004000017c802 */ /* 0x000fc80000000f00 */
[----:B----4-:R-:W-:-:S04]  /*0be0*/  @!P4 LEA R23, R44, R23, 0x18 ;  /* 0x000000172c17c211 */ /* 0x010fc800078ec0ff */
[----:B-1----:R-:W-:Y:S02]  /*0bf0*/  @!P4 LEA R24, R22, R23, 0x6 ;  /* 0x000000171618c211 */ /* 0x002fe400078e30ff */
[----:B------:R-:W1:Y:S02]  /*0c00*/  @!P4 LDC.64 R22, c[0x0][0x388] ;  /* 0x0000e200ff16cb82 */ /* 0x000e640000000a00 */
[----:B-1----:R-:W-:-:S06]  /*0c10*/  @!P4 IMAD.WIDE.U32 R22, R43, 0x2, R22 ;  /* 0x000000022b16c825 */ /* 0x002fcc00078e0016 */
[----:B------:R1:W4:Y:S01]  /*0c20*/  @!P4 LDG.E.U16.CONSTANT R23, desc[UR10][R22.64] ;  /* 0x0000000a1617c981 */ /* 0x000322000c1e9500 */
[----:B0-----:R-:W-:Y:S02]  /*0c30*/  MOV R39, UR12 ;  /* 0x0000000c00277c02 */ /* 0x001fe40008000f00 */
[----:B------:R-:W-:Y:S02]  /*0c40*/  @!P3 LEA R37, R37, R42, 0x1 ;  /* 0x0000002a2525b211 */ /* 0x000fe400078e08ff */
[----:B------:R-:W-:Y:S02]  /*0c50*/  @!P4 LEA R24, R41, R24, 0x1 ;  /* 0x000000182918c211 */ /* 0x000fe400078e08ff */
[----:B------:R-:W-:Y:S02]  /*0c60*/  MOV R41, UR12 ;  /* 0x0000000c00297c02 */ /* 0x000fe40008000f00 */
[----:B------:R-:W-:-:S04]  /*0c70*/  IADD3 R36, PT, PT, R39, UR12, R36 ;  /* 0x0000000c27247c10 */ /* 0x000fc8000fffe024 */
[----:B------:R-:W-:Y:S02]  /*0c80*/  IADD3 R36, PT, PT, R41, UR12, R36 ;  /* 0x0000000c29247c10 */ /* 0x000fe4000fffe024 */
[----:B-1----:R-:W-:Y:S02]  /*0c90*/  MOV R22, UR12 ;  /* 0x0000000c00167c02 */ /* 0x002fe40008000f00 */
[----:B------:R-:W-:Y:S02]  /*0ca0*/  MOV R42, UR12 ;  /* 0x0000000c002a7c02 */ /* 0x000fe40008000f00 */
[----:B------:R-:W-:Y:S02]  /*0cb0*/  LEA R26, R39, R26, 0x2 ;  /* 0x0000001a271a7211 */ /* 0x000fe400078e10ff */
[----:B------:R-:W-:Y:S02]  /*0cc0*/  LEA R27, R22, R27, 0x2 ;  /* 0x0000001b161b7211 */ /* 0x000fe400078e10ff */
[----:B------:R-:W-:Y:S01]  /*0cd0*/  LEA R35, R42, R35, 0x2 ;  /* 0x000000232a237211 */ /* 0x000fe200078e10ff */
[----:B--2---:R2:W-:Y:S01]  /*0ce0*/  @!P1 STS.U16 [R40], R25 ;  /* 0x0000001928009388 */ /* 0x0045e20000000400 */
[----:B------:R-:W-:-:S03]  /*0cf0*/  ISETP.GE.U32.AND P1, PT, R36, 0x1000, PT ;  /* 0x000010002400780c */ /* 0x000fc60003f26070 */
[----:B---3--:R2:W-:Y:S04]  /*0d00*/  @!P3 STS.U16 [R37], R38 ;  /* 0x000000262500b388 */ /* 0x0085e80000000400 */
[----:B----4-:R2:W-:Y:S06]  /*0d10*/  @!P4 STS.U16 [R24], R23 ;  /* 0x000000171800c388 */ /* 0x0105ec0000000400 */
[----:B------:R-:W-:Y:S05]  /*0d20*/  @!P1 BRA `(.L_x_8) ;  /* 0xfffffff800d09947 */ /* 0x000fea000383ffff */
[----:B------:R-:W-:Y:S05]  /*0d30*/  BSYNC.RECONVERGENT B0 ;  /* 0x0000000000007941 */ /* 0x000fea0003800200 */
.L_x_7:
[----:B------:R-:W0:Y:S01]  /*0d40*/  S2R R35, SR_TID.X ;  /* 0x0000000000237919 */ /* 0x000e220000002100 */
[----:B------:R-:W1:Y:S01]  /*0d50*/  LDCU UR9, c[0x0][0x3ac] ;  /* 0x00007580ff0977ac */ /* 0x000e620008000800 */
[----:B------:R-:W-:Y:S01]  /*0d60*/  BSSY.RECONVERGENT B0, `(.L_x_9) ;  /* 0x0000041000007945 */ /* 0x000fe20003800200 */
[----:B0-----:R-:W-:-:S03]  /*0d70*/  MOV R26, R35 ;  /* 0x00000023001a7202 */ /* 0x001fc60000000f00 */
[----:B-1----:R-:W-:Y:S05]  /*0d80*/  @!P2 BRA `(.L_x_10) ;  /* 0x0000000000f8a947 */ /* 0x002fea0003800000 */
[----:B--2---:R-:W0:Y:S01]  /*0d90*/  LDC R24, c[0x0][0x3ac] ;  /* 0x0000eb00ff187b82 */ /* 0x004e220000000800 */
[----:B------:R-:W-:Y:S01]  /*0da0*/  SHF.R.U32.HI R27, RZ, 0x7, R35 ;  /* 0x00000007ff1b7819 */ /* 0x000fe20000011623 */
[----:B------:R-:W-:Y:S01]  /*0db0*/  BSSY.RECONVERGENT B1, `(.L_x_11) ;  /* 0x0000014000017945 */ /* 0x000fe20003800200 */
[----:B------:R-:W-:Y:S02]  /*0dc0*/  ISETP.NE.AND P2, PT, R28, 0x3, PT ;  /* 0x000000031c00780c */ /* 0x000fe40003f45270 */
[----:B------:R-:W-:Y:S02]  /*0dd0*/  IADD3 R25, PT, PT, R27, UR4, RZ ;  /* 0x000000041b197c10 */ /* 0x000fe4000fffe0ff */
[----:B------:R-:W-:Y:S02]  /*0de0*/  IADD3 R36, PT, PT, R35, UR12, RZ ;  /* 0x0000000c23247c10 */ /* 0x000fe4000fffe0ff */
[----:B0-----:R-:W-:-:S04]  /*0df0*/  ISETP.GE.U32.AND P1, PT, R33, R24, PT ;  /* 0x000000182100720c */ /* 0x001fc80003f26070 */
[----:B------:R-:W-:-:S13]  /*0e00*/  ISETP.GE.OR P1, PT, R25, R0, P1 ;  /* 0x000000001900720c */ /* 0x000fda0000f26670 */
[----:B------:R-:W-:Y:S05]  /*0e10*/  @P1 BRA `(.L_x_12) ;  /* 0x0000000000341947 */ /* 0x000fea0003800000 */
[----:B------:R-:W0:Y:S01]  /*0e20*/  LDC.64 R22, c[0x0][0x390] ;  /* 0x0000e400ff167b82 */ /* 0x000e220000000a00 */
[----:B------:R-:W-:-:S04]  /*0e30*/  IMAD R25, R25, R24, R33 ;  /* 0x0000001819197224 */ /* 0x000fc800078e0221 */
[----:B0-----:R-:W-:-:S06]  /*0e40*/  IMAD.WIDE R22, R25, 0x2, R22 ;  /* 0x0000000219167825 */ /* 0x001fcc00078e0216 */
[----:B------:R-:W2:Y:S01]  /*0e50*/  LDG.E.U16.CONSTANT R22, desc[UR10][R22.64] ;  /* 0x0000000a16167981 */ /* 0x000ea2000c1e9500 */
[----:B------:R-:W0:Y:S01]  /*0e60*/  S2UR UR8, SR_CgaCtaId ;  /* 0x00000000000879c3 */ /* 0x000e220000008800 */
[----:B------:R-:W-:Y:S01]  /*0e70*/  UMOV UR7, 0x400 ;  /* 0x0000040000077882 */ /* 0x000fe20000000000 */
[----:B------:R-:W-:Y:S01]  /*0e80*/  SHF.L.U32 R25, R35, 0x1, RZ ;  /* 0x0000000123197819 */ /* 0x000fe200000006ff */
[----:B------:R-:W-:-:S03]  /*0e90*/  UIADD3 UR7, UPT, UPT, UR7, 0x2000, URZ ;  /* 0x0000200007077890 */ /* 0x000fc6000fffe0ff */
[----:B------:R-:W-:Y:S01]  /*0ea0*/  LOP3.LUT R26, R25, 0xfe, RZ, 0xc0, !PT ;  /* 0x000000fe191a7812 */ /* 0x000fe200078ec0ff */
[----:B0-----:R-:W-:-:S06]  /*0eb0*/  ULEA UR7, UR8, UR7, 0x18 ;  /* 0x0000000708077291 */ /* 0x001fcc000f8ec0ff */
[----:B------:R-:W-:-:S04]  /*0ec0*/  LEA R25, R27, UR7, 0x8 ;  /* 0x000000071b197c11 */ /* 0x000fc8000f8e40ff */
[----:B------:R-:W-:-:S05]  /*0ed0*/  IADD3 R25, PT, PT, R25, R26, RZ ;  /* 0x0000001a19197210 */ /* 0x000fca0007ffe0ff */
[----:B--2---:R0:W-:Y:S02]  /*0ee0*/  STS.U16 [R25], R22 ;  /* 0x0000001619007388 */ /* 0x0041e40000000400 */
.L_x_12:
[----:B------:R-:W-:Y:S05]  /*0ef0*/  BSYNC.RECONVERGENT B1 ;  /* 0x0000000000017941 */ /* 0x000fea0003800200 */
.L_x_11:
[----:B------:R-:W-:Y:S01]  /*0f00*/  MOV R26, R36 ;  /* 0x00000024001a7202 */ /* 0x000fe20000000f00 */
[----:B------:R-:W-:Y:S06]  /*0f10*/  @!P2 BRA `(.L_x_10) ;  /* 0x000000000094a947 */ /* 0x000fec0003800000 */
[----:B------:R-:W-:Y:S01]  /*0f20*/  SHF.R.U32.HI R27, RZ, 0x7, R36 ;  /* 0x00000007ff1b7819 */ /* 0x000fe20000011624 */
[----:B------:R-:W-:Y:S01]  /*0f30*/  BSSY.RECONVERGENT B1, `(.L_x_13) ;  /* 0x000000c000017945 */ /* 0x000fe20003800200 */
[----:B------:R-:W-:Y:S02]  /*0f40*/  ISETP.GE.U32.AND P1, PT, R34, R24, PT ;  /* 0x000000182200720c */ /* 0x000fe40003f26070 */
[----:B------:R-:W-:Y:S02]  /*0f50*/  IADD3 R27, PT, PT, R27, UR4, RZ ;  /* 0x000000041b1b7c10 */ /* 0x000fe4000fffe0ff */
[----:B------:R-:W-:Y:S02]  /*0f60*/  ISETP.NE.AND P2, PT, R28, RZ, PT ;  /* 0x000000ff1c00720c */ /* 0x000fe40003f45270 */
[----:B------:R-:W-:Y:S02]  /*0f70*/  ISETP.GE.OR P1, PT, R27, R0, P1 ;  /* 0x000000001b00720c */ /* 0x000fe40000f26670 */
[----:B0-----:R-:W-:-:S11]  /*0f80*/  IADD3 R25, PT, PT, R36, UR12, RZ ;  /* 0x0000000c24197c10 */ /* 0x001fd6000fffe0ff */
[----:B------:R-:W-:Y:S05]  /*0f90*/  @P1 BRA `(.L_x_14) ;  /* 0x0000000000141947 */ /* 0x000fea0003800000 */
[----:B------:R-:W0:Y:S01]  /*0fa0*/  LDC.64 R22, c[0x0][0x390] ;  /* 0x0000e400ff167b82 */ /* 0x000e220000000a00 */
[----:B------:R-:W-:-:S04]  /*0fb0*/  IMAD R27, R27, R24, R34 ;  /* 0x000000181b1b7224 */ /* 0x000fc800078e0222 */
[----:B0-----:R-:W-:-:S06]  /*0fc0*/  IMAD.WIDE R22, R27, 0x2, R22 ;  /* 0x000000021b167825 */ /* 0x001fcc00078e0216 */
[----:B------:R-:W2:Y:S04]  /*0fd0*/  LDG.E.U16.CONSTANT R22, desc[UR10][R22.64] ;  /* 0x0000000a16167981 */ /* 0x000ea8000c1e9500 */
[----:B--2---:R0:W-:Y:S02]  /*0fe0*/  STS.U16 [R29], R22 ;  /* 0x000000161d007388 */ /* 0x0041e40000000400 */
.L_x_14:
[----:B------:R-:W-:Y:S05]  /*0ff0*/  BSYNC.RECONVERGENT B1 ;  /* 0x0000000000017941 */ /* 0x000fea0003800200 */
.L_x_13:
[----:B------:R-:W-:Y:S01]  /*1000*/  MOV R26, R25 ;  /* 0x00000019001a7202 */ /* 0x000fe20000000f00 */
[----:B------:R-:W-:Y:S06]  /*1010*/  @!P2 BRA `(.L_x_10) ;  /* 0x000000000054a947 */ /* 0x000fec0003800000 */
[----:B0-----:R-:W-:Y:S02]  /*1020*/  LOP3.LUT R22, R25, 0x7f, RZ, 0xc0, !PT ;  /* 0x0000007f19167812 */ /* 0x001fe400078ec0ff */
[----:B------:R-:W-:Y:S02]  /*1030*/  SHF.R.U32.HI R36, RZ, 0x7, R25 ;  /* 0x00000007ff247819 */ /* 0x000fe40000011619 */
[----:B------:R-:W-:Y:S02]  /*1040*/  IADD3 R37, PT, PT, R22, UR6, RZ ;  /* 0x0000000616257c10 */ /* 0x000fe4000fffe0ff */
[----:B------:R-:W-:Y:S02]  /*1050*/  IADD3 R27, PT, PT, R36, UR4, RZ ;  /* 0x00000004241b7c10 */ /* 0x000fe4000fffe0ff */
[----:B------:R-:W-:Y:S02]  /*1060*/  ISETP.GE.U32.AND P1, PT, R37, R24, PT ;  /* 0x000000182500720c */ /* 0x000fe40003f26070 */
[----:B------:R-:W-:-:S02]  /*1070*/  IADD3 R26, PT, PT, R25, UR12, RZ ;  /* 0x0000000c191a7c10 */ /* 0x000fc4000fffe0ff */
        /* <DEDUP_REMOVED lines=15> */
.L_x_10:
[----:B------:R-:W-:Y:S05]  /*1170*/  BSYNC.RECONVERGENT B0 ;  /* 0x0000000000007941 */ /* 0x000fea0003800200 */
.L_x_9:
[----:B------:R-:W-:Y:S01]  /*1180*/  BSSY.RECONVERGENT B0, `(.L_x_15) ;  /* 0x000004d000007945 */ /* 0x000fe20003800200 */
.L_x_16:
[----:B---3--:R-:W3:Y:S01]  /*1190*/  LDC R36, c[0x0][0x3b0] ;  /* 0x0000ec00ff247b82 */ /* 0x008ee20000000800 */
[C---:B--2---:R-:W-:Y:S02]  /*11a0*/  LOP3.LUT R37, R26.reuse, 0x7f, RZ, 0xc0, !PT ;  /* 0x0000007f1a257812 */ /* 0x044fe400078ec0ff */
[----:B------:R-:W-:Y:S02]  /*11b0*/  IADD3 R40, PT, PT, R26, UR12, RZ ;  /* 0x0000000c1a287c10 */ /* 0x000fe4000fffe0ff */
[----:B------:R-:W-:Y:S02]  /*11c0*/  SHF.R.U32.HI R24, RZ, 0x7, R26 ;  /* 0x00000007ff187819 */ /* 0x000fe4000001161a */
[----:B------:R-:W-:Y:S02]  /*11d0*/  MOV R0, UR9 ;  /* 0x0000000900007c02 */ /* 0x000fe40008000f00 */
[----:B------:R-:W-:Y:S02]  /*11e0*/  IADD3 R27, PT, PT, R37, UR6, RZ ;  /* 0x00000006251b7c10 */ /* 0x000fe4000fffe0ff */
[----:B------:R-:W-:-:S02]  /*11f0*/  LOP3.LUT R39, R40, 0x7f, RZ, 0xc0, !PT ;  /* 0x0000007f28277812 */ /* 0x000fc400078ec0ff */
[----:B01----:R-:W-:Y:S02]  /*1200*/  IADD3 R25, PT, PT, R24, UR4, RZ ;  /* 0x0000000418197c10 */ /* 0x003fe4000fffe0ff */
[----:B------:R-:W-:Y:S02]  /*1210*/  SHF.R.U32.HI R22, RZ, 0x7, R40 ;  /* 0x00000007ff167819 */ /* 0x000fe40000011628 */
[-C--:B------:R-:W-:Y:S02]  /*1220*/  ISETP.GE.AND P1, PT, R27, R0.reuse, PT ;  /* 0x000000001b00720c */ /* 0x080fe40003f26270 */
[----:B------:R-:W-:Y:S02]  /*1230*/  IADD3 R43, PT, PT, R39, UR6, RZ ;  /* 0x00000006272b7c10 */ /* 0x000fe4000fffe0ff */
[----:B------:R-:W-:Y:S02]  /*1240*/  IADD3 R41, PT, PT, R22, UR4, RZ ;  /* 0x0000000416297c10 */ /* 0x000fe4000fffe0ff */
[----:B------:R-:W-:-:S02]  /*1250*/  ISETP.GE.AND P2, PT, R43, R0, PT ;  /* 0x000000002b00720c */ /* 0x000fc40003f46270 */
[-C--:B---3--:R-:W-:Y:S02]  /*1260*/  ISETP.GE.OR P1, PT, R25, R36.reuse, P1 ;  /* 0x000000241900720c */ /* 0x088fe40000f26670 */
[----:B------:R-:W-:Y:S02]  /*1270*/  ISETP.GE.OR P2, PT, R41, R36, P2 ;  /* 0x000000242900720c */ /* 0x000fe40001746670 */
[----:B------:R-:W-:-:S09]  /*1280*/  IADD3 R40, PT, PT, R40, UR12, RZ ;  /* 0x0000000c28287c10 */ /* 0x000fd2000fffe0ff */
[----:B------:R-:W0:Y:S01]  /*1290*/  @!P1 S2R R26, SR_CgaCtaId ;  /* 0x00000000001a9919 */ /* 0x000e220000008800 */
[----:B------:R-:W-:Y:S01]  /*12a0*/  @!P1 MOV R38, 0x400 ;  /* 0x0000040000269802 */ /* 0x000fe20000000f00 */
[-C--:B------:R-:W-:Y:S01]  /*12b0*/  @!P1 IMAD R25, R25, R0.reuse, R27 ;  /* 0x0000000019199224 */ /* 0x080fe200078e021b */
[----:B------:R-:W1:Y:S01]  /*12c0*/  @!P2 S2R R23, SR_CgaCtaId ;  /* 0x000000000017a919 */ /* 0x000e620000008800 */
[----:B------:R-:W-:Y:S01]  /*12d0*/  @!P2 IMAD R27, R41, R0, R43 ;  /* 0x00000000291ba224 */ /* 0x000fe200078e022b */
[----:B------:R-:W-:Y:S02]  /*12e0*/  @!P1 IADD3 R41, PT, PT, R38, 0x2000, RZ ;  /* 0x0000200026299810 */ /* 0x000fe40007ffe0ff */
[----:B------:R-:W-:-:S04]  /*12f0*/  @!P2 MOV R38, 0x400 ;  /* 0x000004000026a802 */ /* 0x000fc80000000f00 */
[----:B------:R-:W-:Y:S02]  /*1300*/  @!P2 IADD3 R38, PT, PT, R38, 0x2000, RZ ;  /* 0x000020002626a810 */ /* 0x000fe40007ffe0ff */
[----:B0-----:R-:W-:Y:S02]  /*1310*/  @!P1 LEA R41, R26, R41, 0x18 ;  /* 0x000000291a299211 */ /* 0x001fe400078ec0ff */
[----:B------:R-:W-:Y:S02]  /*1320*/  SHF.R.U32.HI R26, RZ, 0x7, R40 ;  /* 0x00000007ff1a7819 */ /* 0x000fe40000011628 */
[----:B------:R-:W-:Y:S02]  /*1330*/  @!P1 LEA R24, R24, R41, 0x8 ;  /* 0x0000002918189211 */ /* 0x000fe400078e40ff */
[----:B-1----:R-:W-:Y:S02]  /*1340*/  @!P2 LEA R23, R23, R38, 0x18 ;  /* 0x000000261717a211 */ /* 0x002fe400078ec0ff */
[----:B------:R-:W-:-:S02]  /*1350*/  @!P1 LEA R37, R37, R24, 0x1 ;  /* 0x0000001825259211 */ /* 0x000fc400078e08ff */
[----:B------:R-:W-:Y:S02]  /*1360*/  @!P2 LEA R24, R22, R23, 0x8 ;  /* 0x000000171618a211 */ /* 0x000fe400078e40ff */
[----:B------:R-:W-:Y:S01]  /*1370*/  LOP3.LUT R38, R40, 0x7f, RZ, 0xc0, !PT ;  /* 0x0000007f28267812 */ /* 0x000fe200078ec0ff */
[----:B------:R-:W0:Y:S01]  /*1380*/  @!P1 LDC.64 R22, c[0x0][0x390] ;  /* 0x0000e400ff169b82 */ /* 0x000e220000000a00 */
[----:B------:R-:W-:Y:S02]  /*1390*/  IADD3 R43, PT, PT, R26, UR4, RZ ;  /* 0x000000041a2b7c10 */ /* 0x000fe4000fffe0ff */
[----:B------:R-:W-:Y:S02]  /*13a0*/  IADD3 R41, PT, PT, R38, UR6, RZ ;  /* 0x0000000626297c10 */ /* 0x000fe4000fffe0ff */
[----:B------:R-:W-:Y:S02]  /*13b0*/  @!P2 LEA R39, R39, R24, 0x1 ;  /* 0x000000182727a211 */ /* 0x000fe400078e08ff */
[----:B------:R-:W-:-:S04]  /*13c0*/  ISETP.GE.AND P3, PT, R41, R0, PT ;  /* 0x000000002900720c */ /* 0x000fc80003f66270 */
[----:B------:R-:W-:Y:S01]  /*13d0*/  ISETP.GE.OR P3, PT, R43, R36, P3 ;  /* 0x000000242b00720c */ /* 0x000fe20001f66670 */
[----:B0-----:R-:W-:Y:S02]  /*13e0*/  @!P1 IMAD.WIDE R22, R25, 0x2, R22 ;  /* 0x0000000219169825 */ /* 0x001fe400078e0216 */
[----:B------:R-:W0:Y:S10]  /*13f0*/  @!P2 LDC.64 R24, c[0x0][0x390] ;  /* 0x0000e400ff18ab82 */ /* 0x000e340000000a00 */
[----:B------:R-:W-:-:S02]  /*1400*/  @!P3 IMAD R43, R43, R0, R41 ;  /* 0x000000002b2bb224 */ /* 0x000fc400078e0229 */
[----:B------:R-:W1:Y:S01]  /*1410*/  @!P3 S2R R41, SR_CgaCtaId ;  /* 0x000000000029b919 */ /* 0x000e620000008800 */
[----:B0-----:R-:W-:Y:S01]  /*1420*/  @!P2 IMAD.WIDE R24, R27, 0x2, R24 ;  /* 0x000000021b18a825 */ /* 0x001fe200078e0218 */
[----:B------:R-:W-:-:S04]  /*1430*/  @!P3 MOV R27, 0x400 ;  /* 0x00000400001bb802 */ /* 0x000fc80000000f00 */
[----:B------:R-:W-:Y:S01]  /*1440*/  @!P3 IADD3 R42, PT, PT, R27, 0x2000, RZ ;  /* 0x000020001b2ab810 */ /* 0x000fe20007ffe0ff */
[----:B------:R-:W2:Y:S03]  /*1450*/  @!P2 LDG.E.U16.CONSTANT R24, desc[UR10][R24.64] ;  /* 0x0000000a1818a981 */ /* 0x000ea6000c1e9500 */
[----:B-1----:R-:W-:Y:S02]  /*1460*/  @!P3 LEA R41, R41, R42, 0x18 ;  /* 0x0000002a2929b211 */ /* 0x002fe400078ec0ff */
[----:B------:R-:W-:Y:S01]  /*1470*/  IADD3 R40, PT, PT, R40, UR12, RZ ;  /* 0x0000000c28287c10 */ /* 0x000fe2000fffe0ff */
[----:B------:R0:W3:Y:S01]  /*1480*/  @!P1 LDG.E.U16.CONSTANT R42, desc[UR10][R22.64] ;  /* 0x0000000a162a9981 */ /* 0x0000e2000c1e9500 */
[----:B------:R-:W-:Y:S02]  /*1490*/  @!P3 LEA R41, R26, R41, 0x8 ;  /* 0x000000291a29b211 */ /* 0x000fe400078e40ff */
[----:B------:R-:W1:Y:S02]  /*14a0*/  @!P3 LDC.64 R26, c[0x0][0x390] ;  /* 0x0000e400ff1abb82 */ /* 0x000e640000000a00 */
[----:B------:R-:W-:-:S02]  /*14b0*/  @!P3 LEA R38, R38, R41, 0x1 ;  /* 0x000000292626b211 */ /* 0x000fc400078e08ff */
[----:B------:R-:W-:Y:S02]  /*14c0*/  LOP3.LUT R41, R40, 0x7f, RZ, 0xc0, !PT ;  /* 0x0000007f28297812 */ /* 0x000fe400078ec0ff */
[----:B------:R-:W-:Y:S02]  /*14d0*/  SHF.R.U32.HI R44, RZ, 0x7, R40 ;  /* 0x00000007ff2c7819 */ /* 0x000fe40000011628 */
[----:B------:R-:W-:-:S04]  /*14e0*/  IADD3 R45, PT, PT, R41, UR6, RZ ;  /* 0x00000006292d7c10 */ /* 0x000fc8000fffe0ff */
[----:B------:R-:W-:Y:S01]  /*14f0*/  ISETP.GE.AND P4, PT, R45, R0, PT ;  /* 0x000000002d00720c */ /* 0x000fe20003f86270 */
[----:B-1----:R-:W-:Y:S01]  /*1500*/  @!P3 IMAD.WIDE R26, R43, 0x2, R26 ;  /* 0x000000022b1ab825 */ /* 0x002fe200078e021a */
[----:B------:R-:W-:-:S04]  /*1510*/  IADD3 R43, PT, PT, R44, UR4, RZ ;  /* 0x000000042c2b7c10 */ /* 0x000fc8000fffe0ff */
[----:B------:R-:W-:Y:S01]  /*1520*/  ISETP.GE.OR P4, PT, R43, R36, P4 ;  /* 0x000000242b00720c */ /* 0x000fe20002786670 */
[----:B------:R1:W4:-:S12]  /*1530*/  @!P3 LDG.E.U16.CONSTANT R27, desc[UR10][R26.64] ;  /* 0x0000000a1a1bb981 */ /* 0x000318000c1e9500 */
[----:B0-----:R-:W0:Y:S01]  /*1540*/  @!P4 S2R R23, SR_CgaCtaId ;  /* 0x000000000017c919 */ /* 0x001e220000008800 */
[----:B------:R-:W-:-:S04]  /*1550*/  @!P4 MOV R22, 0x400 ;  /* 0x000004000016c802 */ /* 0x000fc80000000f00 */
[----:B------:R-:W-:Y:S01]  /*1560*/  @!P4 IADD3 R22, PT, PT, R22, 0x2000, RZ ;  /* 0x000020001616c810 */ /* 0x000fe20007ffe0ff */
[----:B------:R-:W-:-:S03]  /*1570*/  @!P4 IMAD R43, R43, R0, R45 ;  /* 0x000000002b2bc224 */ /* 0x000fc600078e022d */
[----:B0-----:R-:W-:-:S04]  /*1580*/  @!P4 LEA R23, R23, R22, 0x18 ;  /* 0x000000161717c211 */ /* 0x001fc800078ec0ff */
[----:B------:R-:W-:Y:S02]  /*1590*/  @!P4 LEA R44, R44, R23, 0x8 ;  /* 0x000000172c2cc211 */ /* 0x000fe400078e40ff */
[----:B------:R-:W0:Y:S02]  /*15a0*/  @!P4 LDC.64 R22, c[0x0][0x390] ;  /* 0x0000e400ff16cb82 */ /* 0x000e240000000a00 */
[----:B0-----:R-:W-:-:S06]  /*15b0*/  @!P4 IMAD.WIDE R22, R43, 0x2, R22 ;  /* 0x000000022b16c825 */ /* 0x001fcc00078e0216 */
[----:B------:R-:W5:Y:S01]  /*15c0*/  @!P4 LDG.E.U16.CONSTANT R23, desc[UR10][R22.64] ;  /* 0x0000000a1617c981 */ /* 0x000f62000c1e9500 */
[----:B------:R-:W-:Y:S02]  /*15d0*/  @!P4 LEA R44, R41, R44, 0x1 ;  /* 0x0000002c292cc211 */ /* 0x000fe400078e08ff */
[----:B-1----:R-:W-:Y:S01]  /*15e0*/  IADD3 R26, PT, PT, R40, UR12, RZ ;  /* 0x0000000c281a7c10 */ /* 0x002fe2000fffe0ff */
[----:B---3--:R3:W-:Y:S04]  /*15f0*/  @!P1 STS.U16 [R37], R42 ;  /* 0x0000002a25009388 */ /* 0x0087e80000000400 */
[----:B--2---:R3:W-:Y:S01]  /*1600*/  @!P2 STS.U16 [R39], R24 ;  /* 0x000000182700a388 */ /* 0x0047e20000000400 */
[----:B------:R-:W-:-:S03]  /*1610*/  ISETP.GE.U32.AND P1, PT, R26, 0x1000, PT ;  /* 0x000010001a00780c */ /* 0x000fc60003f26070 */
[----:B----4-:R3:W-:Y:S04]  /*1620*/  @!P3 STS.U16 [R38], R27 ;  /* 0x0000001b2600b388 */ /* 0x0107e80000000400 */
[----:B-----5:R3:W-:Y:S06]  /*1630*/  @!P4 STS.U16 [R44], R23 ;  /* 0x000000172c00c388 */ /* 0x0207ec0000000400 */
[----:B------:R-:W-:Y:S05]  /*1640*/  @!P1 BRA `(.L_x_16) ;  /* 0xfffffff800d09947 */ /* 0x000fea000383ffff */
[----:B------:R-:W-:Y:S05]  /*1650*/  BSYNC.RECONVERGENT B0 ;  /* 0x0000000000007941 */ /* 0x000fea0003800200 */
.L_x_15:
[----:B---3--:R-:W2:Y:S01]  /*1660*/  @!P0 LDG.E.CONSTANT R24, desc[UR10][R20.64] ;  /* 0x0000000a14188981 */ /* 0x008ea2000c1e9900 */
[----:B------:R-:W0:Y:S01]  /*1670*/  S2UR UR9, SR_CgaCtaId ;  /* 0x00000000000979c3 */ /* 0x000e220000008800 */
[----:B------:R-:W-:Y:S01]  /*1680*/  UMOV UR8, 0x400 ;  /* 0x0000040000087882 */ /* 0x000fe20000000000 */
[----:B------:R-:W-:Y:S01]  /*1690*/  SHF.R.U32.HI R23, RZ, 0x6, R35 ;  /* 0x00000006ff177819 */ /* 0x000fe20000011623 */
[----:B------:R-:W-:Y:S02]  /*16a0*/  UIADD3 UR7, UPT, UPT, UR8, 0x4000, URZ ;  /* 0x0000400008077890 */ /* 0x000fe4000fffe0ff */
[----:B------:R-:W-:Y:S01]  /*16b0*/  UIADD3 UR4, UPT, UPT, UR4, 0x20, URZ ;  /* 0x0000002004047890 */ /* 0x000fe2000fffe0ff */
[----:B------:R-:W-:-:S05]  /*16c0*/  LOP3.LUT R23, R23, 0xc, RZ, 0xc0, !PT ;  /* 0x0000000c17177812 */ /* 0x000fca00078ec0ff */
[----:B------:R-:W-:Y:S01]  /*16d0*/  ISETP.LE.AND P1, PT, R36, UR4, PT ;  /* 0x0000000424007c0c */ /* 0x000fe2000bf23270 */
[----:B0-----:R-:W-:Y:S02]  /*16e0*/  ULEA UR7, UR9, UR7, 0x18 ;  /* 0x0000000709077291 */ /* 0x001fe4000f8ec0ff */
[----:B------:R-:W-:-:S04]  /*16f0*/  ULEA UR8, UR9, UR8, 0x18 ;  /* 0x0000000809087291 */ /* 0x000fc8000f8ec0ff */
[----:B------:R-:W-:Y:S02]  /*1700*/  @!P0 LEA R39, R35, UR7, 0x2 ;  /* 0x0000000723278c11 */ /* 0x000fe4000f8e10ff */
[----:B------:R-:W-:-:S05]  /*1710*/  LEA R25, R18, UR8, 0x6 ;  /* 0x0000000812197c11 */ /* 0x000fca000f8e30ff */
[----:B------:R-:W-:Y:S01]  /*1720*/  IMAD R22, R18, 0xc0, R25 ;  /* 0x000000c012167824 */ /* 0x000fe200078e0219 */
[----:B--2---:R-:W-:Y:S01]  /*1730*/  @!P0 STS [R39], R24 ;  /* 0x0000001827008388 */ /* 0x004fe20000000800 */
[----:B------:R-:W-:Y:S06]  /*1740*/  BAR.SYNC.DEFER_BLOCKING 0x0 ;  /* 0x0000000000007b1d */ /* 0x000fec0000010000 */
[----:B------:R-:W0:Y:S04]  /*1750*/  LDS.U16 R40, [R22+0xc0] ;  /* 0x0000c00016287984 */ /* 0x000e280000000400 */
[----:B------:R-:W1:Y:S04]  /*1760*/  LDS.U16 R41, [R22+0xc2] ;  /* 0x0000c20016297984 */ /* 0x000e680000000400 */
[----:B------:R-:W2:Y:S04]  /*1770*/  LDS R23, [R23+UR7] ;  /* 0x0000000717177984 */ /* 0x000ea80008000800 */
[----:B------:R-:W3:Y:S04]  /*1780*/  LDS.U16 R38, [R22+0xc4] ;  /* 0x0000c40016267984 */ /* 0x000ee80000000400 */
[----:B------:R-:W4:Y:S04]  /*1790*/  LDS.U16 R37, [R22+0xc6] ;  /* 0x0000c60016257984 */ /* 0x000f280000000400 */
[----:B------:R-:W5:Y:S04]  /*17a0*/  LDS.U16 R26, [R22+0xc8] ;  /* 0x0000c800161a7984 */ /* 0x000f680000000400 */
[----:B------:R-:W5:Y:S04]  /*17b0*/  LDS.U16 R27, [R22+0xca] ;  /* 0x0000ca00161b7984 */ /* 0x000f680000000400 */
[----:B------:R-:W5:Y:S04]  /*17c0*/  LDS.U16 R25, [R22+0xcc] ;  /* 0x0000cc0016197984 */ /* 0x000f680000000400 */
[----:B------:R-:W5:Y:S01]  /*17d0*/  LDS.U16 R24, [R22+0xce] ;  /* 0x0000ce0016187984 */ /* 0x000f620000000400 */
[----:B0-----:R-:W-:-:S02]  /*17e0*/  SHF.L.U32 R40, R40, 0x10, RZ ;  /* 0x0000001028287819 */ /* 0x001fc400000006ff */
[----:B-1----:R-:W-:-:S03]  /*17f0*/  SHF.L.U32 R42, R41, 0x10, RZ ;  /* 0x00000010292a7819 */ /* 0x002fc600000006ff */
[C---:B--2---:R-:W-:Y:S02]  /*1800*/  FMUL R40, R23.reuse, R40 ;  /* 0x0000002817287220 */ /* 0x044fe40000400000 */
[C---:B------:R-:W-:Y:S02]  /*1810*/  FMUL R36, R23.reuse, R42 ;  /* 0x0000002a17247220 */ /* 0x040fe40000400000 */
[C---:B------:R-:W-:Y:S01]  /*1820*/  FFMA R39, R40.reuse, +QNAN , R4 ;  /* 0x7fc0000028277823 */ /* 0x040fe20000000004 */
[----:B------:R-:W-:Y:S01]  /*1830*/  FFMA R3, R40, +QNAN , R3 ;  /* 0x7fc0000028037823 */ /* 0x000fe20000000003 */
[----:B---3--:R-:W-:Y:S01]  /*1840*/  SHF.L.U32 R38, R38, 0x10, RZ ;  /* 0x0000001026267819 */ /* 0x008fe200000006ff */
[----:B------:R-:W0:Y:S01]  /*1850*/  LDS.U16 R4, [R22+0xd0] ;  /* 0x0000d00016047984 */ /* 0x000e220000000400 */
[----:B------:R-:W-:Y:S01]  /*1860*/  FFMA R41, R40, +QNAN , R2 ;  /* 0x7fc0000028297823 */ /* 0x000fe20000000002 */
[----:B------:R-:W-:Y:S01]  /*1870*/  FFMA R3, R36, +QNAN , R3 ;  /* 0x7fc0000024037823 */ /* 0x000fe20000000003 */
[----:B------:R-:W-:Y:S01]  /*1880*/  FFMA R5, R40, +QNAN , R5 ;  /* 0x7fc0000028057823 */ /* 0x000fe20000000005 */
[----:B------:R-:W-:Y:S01]  /*1890*/  FMUL R38, R23, R38 ;  /* 0x0000002617267220 */ /* 0x000fe20000400000 */
[----:B------:R-:W1:Y:S01]  /*18a0*/  LDS.U16 R2, [R22+0xd2] ;  /* 0x0000d20016027984 */ /* 0x000e620000000400 */
[----:B----4-:R-:W-:Y:S01]  /*18b0*/  SHF.L.U32 R40, R37, 0x10, RZ ;  /* 0x0000001025287819 */ /* 0x010fe200000006ff */
[----:B------:R-:W-:Y:S01]  /*18c0*/  FFMA R5, R36, +QNAN , R5 ;  /* 0x7fc0000024057823 */ /* 0x000fe20000000005 */
[----:B------:R-:W-:Y:S01]  /*18d0*/  FFMA R37, R38, +QNAN , R3 ;  /* 0x7fc0000026257823 */ /* 0x000fe20000000003 */
[C---:B------:R-:W-:Y:S01]  /*18e0*/  FFMA R39, R36.reuse, +QNAN , R39 ;  /* 0x7fc0000024277823 */ /* 0x040fe20000000027 */
[----:B------:R-:W2:Y:S01]  /*18f0*/  LDS.U16 R3, [R22+0xd4] ;  /* 0x0000d40016037984 */ /* 0x000ea20000000400 */
[----:B------:R-:W-:Y:S01]  /*1900*/  FFMA R41, R36, +QNAN , R41 ;  /* 0x7fc0000024297823 */ /* 0x000fe20000000029 */
[C---:B------:R-:W-:Y:S01]  /*1910*/  FFMA R5, R38.reuse, +QNAN , R5 ;  /* 0x7fc0000026057823 */ /* 0x040fe20000000005 */
[C---:B------:R-:W-:Y:S01]  /*1920*/  FFMA R36, R38.reuse, +QNAN , R39 ;  /* 0x7fc0000026247823 */ /* 0x040fe20000000027 */
[----:B------:R-:W-:Y:S01]  /*1930*/  FMUL R40, R23, R40 ;  /* 0x0000002817287220 */ /* 0x000fe20000400000 */
[----:B------:R-:W-:Y:S01]  /*1940*/  FFMA R41, R38, +QNAN , R41 ;  /* 0x7fc0000026297823 */ /* 0x000fe20000000029 */
[----:B-----5:R-:W-:-:S02]  /*1950*/  SHF.L.U32 R38, R26, 0x10, RZ ;  /* 0x000000101a267819 */ /* 0x020fc400000006ff */
[----:B------:R-:W-:Y:S01]  /*1960*/  SHF.L.U32 R26, R27, 0x10, RZ ;  /* 0x000000101b1a7819 */ /* 0x000fe200000006ff */
[C---:B------:R-:W-:Y:S01]  /*1970*/  FFMA R27, R40.reuse, +QNAN , R5 ;  /* 0x7fc00000281b7823 */ /* 0x040fe20000000005 */
[C---:B------:R-:W-:Y:S01]  /*1980*/  FFMA R36, R40.reuse, +QNAN , R36 ;  /* 0x7fc0000028247823 */ /* 0x040fe20000000024 */
[----:B------:R-:W-:Y:S01]  /*1990*/  FMUL R38, R23, R38 ;  /* 0x0000002617267220 */ /* 0x000fe20000400000 */
[C---:B------:R-:W-:Y:S01]  /*19a0*/  FFMA R37, R40.reuse, +QNAN , R37 ;  /* 0x7fc0000028257823 */ /* 0x040fe20000000025 */
[----:B------:R-:W-:Y:S01]  /*19b0*/  FFMA R41, R40, +QNAN , R41 ;  /* 0x7fc0000028297823 */ /* 0x000fe20000000029 */
[----:B------:R-:W3:Y:S01]  /*19c0*/  LDS.U16 R5, [R22+0xd6] ;  /* 0x0000d60016057984 */ /* 0x000ee20000000400 */
[----:B------:R-:W-:Y:S01]  /*19d0*/  SHF.L.U32 R40, R25, 0x10, RZ ;  /* 0x0000001019287819 */ /* 0x000fe200000006ff */
[C---:B------:R-:W-:Y:S01]  /*19e0*/  FMUL R26, R23.reuse, R26 ;  /* 0x0000001a171a7220 */ /* 0x040fe20000400000 */
[C---:B------:R-:W-:Y:S01]  /*19f0*/  FFMA R39, R38.reuse, +QNAN , R27 ;  /* 0x7fc0000026277823 */ /* 0x040fe2000000001b */
[C---:B------:R-:W-:Y:S01]  /*1a00*/  FFMA R43, R38.reuse, +QNAN , R36 ;  /* 0x7fc00000262b7823 */ /* 0x040fe20000000024 */
[C---:B------:R-:W-:Y:S01]  /*1a10*/  FFMA R37, R38.reuse, +QNAN , R37 ;  /* 0x7fc0000026257823 */ /* 0x040fe20000000025 */
[----:B------:R-:W-:Y:S01]  /*1a20*/  FFMA R41, R38, +QNAN , R41 ;  /* 0x7fc0000026297823 */ /* 0x000fe20000000029 */
[----:B------:R-:W-:Y:S01]  /*1a30*/  FMUL R27, R23, R40 ;  /* 0x00000028171b7220 */ /* 0x000fe20000400000 */
[C---:B------:R-:W-:Y:S01]  /*1a40*/  FFMA R36, R26.reuse, +QNAN , R39 ;  /* 0x7fc000001a247823 */ /* 0x040fe20000000027 */
[----:B------:R-:W4:Y:S01]  /*1a50*/  LDS.U16 R25, [R22+0xd8] ;  /* 0x0000d80016197984 */ /* 0x000f220000000400 */
[C---:B------:R-:W-:Y:S01]  /*1a60*/  FFMA R38, R26.reuse, +QNAN , R43 ;  /* 0x7fc000001a267823 */ /* 0x040fe2000000002b */
[----:B------:R-:W-:Y:S01]  /*1a70*/  FFMA R40, R26, +QNAN , R37 ;  /* 0x7fc000001a287823 */ /* 0x000fe20000000025 */
[----:B------:R-:W-:Y:S01]  /*1a80*/  SHF.L.U32 R44, R24, 0x10, RZ ;  /* 0x00000010182c7819 */ /* 0x000fe200000006ff */
[----:B------:R-:W-:Y:S01]  /*1a90*/  FFMA R42, R26, +QNAN , R41 ;  /* 0x7fc000001a2a7823 */ /* 0x000fe20000000029 */
[C---:B------:R-:W-:Y:S01]  /*1aa0*/  FFMA R37, R27.reuse, +QNAN , R36 ;  /* 0x7fc000001b257823 */ /* 0x040fe20000000024 */
[----:B------:R-:W5:Y:S01]  /*1ab0*/  LDS.U16 R26, [R22+0xda] ;  /* 0x0000da00161a7984 */ /* 0x000f620000000400 */
[C---:B------:R-:W-:Y:S01]  /*1ac0*/  FFMA R36, R27.reuse, +QNAN , R38 ;  /* 0x7fc000001b247823 */ /* 0x040fe20000000026 */
[----:B------:R-:W-:Y:S01]  /*1ad0*/  FFMA R38, R27, +QNAN , R40 ;  /* 0x7fc000001b267823 */ /* 0x000fe20000000028 */
[----:B0-----:R-:W-:Y:S01]  /*1ae0*/  SHF.L.U32 R40, R4, 0x10, RZ ;  /* 0x0000001004287819 */ /* 0x001fe200000006ff */
[----:B------:R-:W0:Y:S01]  /*1af0*/  LDS.U16 R24, [R22+0xdc] ;  /* 0x0000dc0016187984 */ /* 0x000e220000000400 */
[----:B------:R-:W-:Y:S01]  /*1b00*/  FMUL R44, R23, R44 ;  /* 0x0000002c172c7220 */ /* 0x000fe20000400000 */
[----:B------:R-:W-:Y:S01]  /*1b10*/  FFMA R42, R27, +QNAN , R42 ;  /* 0x7fc000001b2a7823 */ /* 0x000fe2000000002a */
[----:B-1----:R-:W-:Y:S01]  /*1b20*/  SHF.L.U32 R4, R2, 0x10, RZ ;  /* 0x0000001002047819 */ /* 0x002fe200000006ff */
[----:B------:R-:W-:Y:S01]  /*1b30*/  FMUL R40, R23, R40 ;  /* 0x0000002817287220 */ /* 0x000fe20000400000 */
[C---:B------:R-:W-:Y:S01]  /*1b40*/  FFMA R37, R44.reuse, +QNAN , R37 ;  /* 0x7fc000002c257823 */ /* 0x040fe20000000025 */
[C---:B------:R-:W-:Y:S01]  /*1b50*/  FFMA R36, R44.reuse, +QNAN , R36 ;  /* 0x7fc000002c247823 */ /* 0x040fe20000000024 */
[C---:B------:R-:W-:Y:S01]  /*1b60*/  FFMA R38, R44.reuse, +QNAN , R38 ;  /* 0x7fc000002c267823 */ /* 0x040fe20000000026 */
[----:B------:R-:W-:Y:S01]  /*1b70*/  FFMA R42, R44, +QNAN , R42 ;  /* 0x7fc000002c2a7823 */ /* 0x000fe2000000002a */
[----:B------:R-:W1:Y:S01]  /*1b80*/  LDS.U16 R2, [R22+0xde] ;  /* 0x0000de0016027984 */ /* 0x000e620000000400 */
[----:B--2---:R-:W-:Y:S01]  /*1b90*/  SHF.L.U32 R44, R3, 0x10, RZ ;  /* 0x00000010032c7819 */ /* 0x004fe200000006ff */
[C---:B------:R-:W-:Y:S01]  /*1ba0*/  FMUL R4, R23.reuse, R4 ;  /* 0x0000000417047220 */ /* 0x040fe20000400000 */
[C---:B------:R-:W-:Y:S01]  /*1bb0*/  FFMA R37, R40.reuse, +QNAN , R37 ;  /* 0x7fc0000028257823 */ /* 0x040fe20000000025 */
[C---:B------:R-:W-:Y:S01]  /*1bc0*/  FFMA R39, R40.reuse, +QNAN , R36 ;  /* 0x7fc0000028277823 */ /* 0x040fe20000000024 */
[C---:B------:R-:W-:Y:S01]  /*1bd0*/  FFMA R41, R40.reuse, +QNAN , R38 ;  /* 0x7fc0000028297823 */ /* 0x040fe20000000026 */
[----:B------:R-:W-:Y:S01]  /*1be0*/  FFMA R43, R40, +QNAN , R42 ;  /* 0x7fc00000282b7823 */ /* 0x000fe2000000002a */
[C---:B------:R-:W-:Y:S01]  /*1bf0*/  FFMA R36, R4.reuse, +QNAN , R37 ;  /* 0x7fc0000004247823 */ /* 0x040fe20000000025 */
[C---:B------:R-:W-:Y:S01]  /*1c00*/  FFMA R38, R4.reuse, +QNAN , R39 ;  /* 0x7fc0000004267823 */ /* 0x040fe20000000027 */
[C---:B------:R-:W-:Y:S01]  /*1c10*/  FFMA R40, R4.reuse, +QNAN , R41 ;  /* 0x7fc0000004287823 */ /* 0x040fe20000000029 */
[----:B------:R-:W-:Y:S01]  /*1c20*/  FMUL R27, R23, R44 ;  /* 0x0000002c171b7220 */ /* 0x000fe20000400000 */
[----:B------:R-:W-:Y:S01]  /*1c30*/  FFMA R4, R4, +QNAN , R43 ;  /* 0x7fc0000004047823 */ /* 0x000fe2000000002b */
[----:B------:R-:W2:Y:S01]  /*1c40*/  LDS.U16 R3, [R22+0xe0] ;  /* 0x0000e00016037984 */ /* 0x000ea20000000400 */
[----:B---3--:R-:W-:Y:S01]  /*1c50*/  SHF.L.U32 R42, R5, 0x10, RZ ;  /* 0x00000010052a7819 */ /* 0x008fe200000006ff */
[C---:B------:R-:W-:Y:S01]  /*1c60*/  FFMA R37, R27.reuse, +QNAN , R38 ;  /* 0x7fc000001b257823 */ /* 0x040fe20000000026 */
[C---:B------:R-:W-:Y:S01]  /*1c70*/  FFMA R38, R27.reuse, +QNAN , R4 ;  /* 0x7fc000001b267823 */ /* 0x040fe20000000004 */
[----:B------:R-:W-:Y:S01]  /*1c80*/  FFMA R36, R27, +QNAN , R36 ;  /* 0x7fc000001b247823 */ /* 0x000fe20000000024 */
[----:B------:R-:W3:Y:S01]  /*1c90*/  LDS.U16 R4, [R22+0xe2] ;  /* 0x0000e20016047984 */ /* 0x000ee20000000400 */
[----:B------:R-:W-:Y:S01]  /*1ca0*/  FMUL R39, R23, R42 ;  /* 0x0000002a17277220 */ /* 0x000fe20000400000 */
[----:B------:R-:W-:-:S02]  /*1cb0*/  FFMA R40, R27, +QNAN , R40 ;  /* 0x7fc000001b287823 */ /* 0x000fc40000000028 */
[----:B------:R-:W3:Y:S01]  /*1cc0*/  LDS.U16 R5, [R22+0xe4] ;  /* 0x0000e40016057984 */ /* 0x000ee20000000400 */
[----:B----4-:R-:W-:Y:S01]  /*1cd0*/  SHF.L.U32 R42, R25, 0x10, RZ ;  /* 0x00000010192a7819 */ /* 0x010fe200000006ff */
[C---:B------:R-:W-:Y:S01]  /*1ce0*/  FFMA R36, R39.reuse, +QNAN , R36 ;  /* 0x7fc0000027247823 */ /* 0x040fe20000000024 */
[C---:B------:R-:W-:Y:S01]  /*1cf0*/  FFMA R37, R39.reuse, +QNAN , R37 ;  /* 0x7fc0000027257823 */ /* 0x040fe20000000025 */
[C---:B------:R-:W-:Y:S01]  /*1d00*/  FFMA R27, R39.reuse, +QNAN , R40 ;  /* 0x7fc00000271b7823 */ /* 0x040fe20000000028 */
[----:B------:R-:W-:Y:S01]  /*1d10*/  FFMA R38, R39, +QNAN , R38 ;  /* 0x7fc0000027267823 */ /* 0x000fe20000000026 */
[----:B-----5:R-:W-:Y:S01]  /*1d20*/  SHF.L.U32 R26, R26, 0x10, RZ ;  /* 0x000000101a1a7819 */ /* 0x020fe200000006ff */
[----:B------:R-:W4:Y:S01]  /*1d30*/  LDS.U16 R25, [R22+0xe6] ;  /* 0x0000e60016197984 */ /* 0x000f220000000400 */
[C---:B------:R-:W-:Y:S01]  /*1d40*/  FMUL R39, R23.reuse, R42 ;  /* 0x0000002a17277220 */ /* 0x040fe20000400000 */
[----:B0-----:R-:W-:Y:S02]  /*1d50*/  SHF.L.U32 R40, R24, 0x10, RZ ;  /* 0x0000001018287819 */ /* 0x001fe400000006ff */
[----:B------:R-:W-:Y:S01]  /*1d60*/  FMUL R26, R23, R26 ;  /* 0x0000001a171a7220 */ /* 0x000fe20000400000 */
[C---:B------:R-:W-:Y:S01]  /*1d70*/  FFMA R41, R39.reuse, +QNAN , R36 ;  /* 0x7fc0000027297823 */ /* 0x040fe20000000024 */
[C---:B------:R-:W-:Y:S01]  /*1d80*/  FFMA R37, R39.reuse, +QNAN , R37 ;  /* 0x7fc0000027257823 */ /* 0x040fe20000000025 */
[C---:B------:R-:W-:Y:S01]  /*1d90*/  FFMA R43, R39.reuse, +QNAN , R27 ;  /* 0x7fc00000272b7823 */ /* 0x040fe2000000001b */
[----:B------:R-:W-:Y:S01]  /*1da0*/  FFMA R39, R39, +QNAN , R38 ;  /* 0x7fc0000027277823 */ /* 0x000fe20000000026 */
[----:B------:R-:W0:Y:S01]  /*1db0*/  LDS.U16 R24, [R22+0xe8] ;  /* 0x0000e80016187984 */ /* 0x000e220000000400 */
[----:B------:R-:W-:Y:S01]  /*1dc0*/  FMUL R27, R23, R40 ;  /* 0x00000028171b7220 */ /* 0x000fe20000400000 */
[C---:B------:R-:W-:Y:S01]  /*1dd0*/  FFMA R36, R26.reuse, +QNAN , R41 ;  /* 0x7fc000001a247823 */ /* 0x040fe20000000029 */
[C---:B------:R-:W-:Y:S01]  /*1de0*/  FFMA R38, R26.reuse, +QNAN , R37 ;  /* 0x7fc000001a267823 */ /* 0x040fe20000000025 */
[C---:B------:R-:W-:Y:S01]  /*1df0*/  FFMA R40, R26.reuse, +QNAN , R43 ;  /* 0x7fc000001a287823 */ /* 0x040fe2000000002b */
[----:B------:R-:W-:Y:S01]  /*1e00*/  FFMA R26, R26, +QNAN , R39 ;  /* 0x7fc000001a1a7823 */ /* 0x000fe20000000027 */
[----:B-1----:R-:W-:Y:S01]  /*1e10*/  SHF.L.U32 R42, R2, 0x10, RZ ;  /* 0x00000010022a7819 */ /* 0x002fe200000006ff */
[C---:B------:R-:W-:Y:S01]  /*1e20*/  FFMA R36, R27.reuse, +QNAN , R36 ;  /* 0x7fc000001b247823 */ /* 0x040fe20000000024 */
[----:B------:R-:W1:Y:S01]  /*1e30*/  LDS.U16 R2, [R22+0xea] ;  /* 0x0000ea0016027984 */ /* 0x000e620000000400 */
[C---:B------:R-:W-:Y:S01]  /*1e40*/  FFMA R39, R27.reuse, +QNAN , R26 ;  /* 0x7fc000001b277823 */ /* 0x040fe2000000001a */
[C---:B------:R-:W-:Y:S01]  /*1e50*/  FFMA R37, R27.reuse, +QNAN , R40 ;  /* 0x7fc000001b257823 */ /* 0x040fe20000000028 */
[----:B------:R-:W-:Y:S01]  /*1e60*/  FFMA R38, R27, +QNAN , R38 ;  /* 0x7fc000001b267823 */ /* 0x000fe20000000026 */
[----:B------:R-:W5:Y:S01]  /*1e70*/  LDS.U16 R26, [R22+0xec] ;  /* 0x0000ec00161a7984 */ /* 0x000f620000000400 */
[----:B------:R-:W-:Y:S01]  /*1e80*/  FMUL R41, R23, R42 ;  /* 0x0000002a17297220 */ /* 0x000fe20000400000 */
[----:B--2---:R-:W-:-:S02]  /*1e90*/  SHF.L.U32 R40, R3, 0x10, RZ ;  /* 0x0000001003287819 */ /* 0x004fc400000006ff */
[----:B------:R-:W2:Y:S01]  /*1ea0*/  LDS.U16 R3, [R22+0xee] ;  /* 0x0000ee0016037984 */ /* 0x000ea20000000400 */
[C---:B------:R-:W-:Y:S01]  /*1eb0*/  FFMA R36, R41.reuse, +QNAN , R36 ;  /* 0x7fc0000029247823 */ /* 0x040fe20000000024 */
[C---:B------:R-:W-:Y:S01]  /*1ec0*/  FFMA R27, R41.reuse, +QNAN , R38 ;  /* 0x7fc00000291b7823 */ /* 0x040fe20000000026 */
[C---:B------:R-:W-:Y:S01]  /*1ed0*/  FFMA R37, R41.reuse, +QNAN , R37 ;  /* 0x7fc0000029257823 */ /* 0x040fe20000000025 */
[----:B------:R-:W-:Y:S01]  /*1ee0*/  FFMA R39, R41, +QNAN , R39 ;  /* 0x7fc0000029277823 */ /* 0x000fe20000000027 */
[----:B------:R-:W-:Y:S01]  /*1ef0*/  FMUL R40, R23, R40 ;  /* 0x0000002817287220 */ /* 0x000fe20000400000 */
[----:B---3--:R-:W-:Y:S02]  /*1f00*/  SHF.L.U32 R4, R4, 0x10, RZ ;  /* 0x0000001004047819 */ /* 0x008fe400000006ff */
[----:B------:R-:W-:Y:S01]  /*1f10*/  SHF.L.U32 R38, R5, 0x10, RZ ;  /* 0x0000001005267819 */ /* 0x000fe200000006ff */
[C---:B------:R-:W-:Y:S01]  /*1f20*/  FFMA R36, R40.reuse, +QNAN , R36 ;  /* 0x7fc0000028247823 */ /* 0x040fe20000000024 */
[C---:B------:R-:W-:Y:S01]  /*1f30*/  FFMA R27, R40.reuse, +QNAN , R27 ;  /* 0x7fc00000281b7823 */ /* 0x040fe2000000001b */
[C---:B------:R-:W-:Y:S01]  /*1f40*/  FFMA R37, R40.reuse, +QNAN , R37 ;  /* 0x7fc0000028257823 */ /* 0x040fe20000000025 */
[----:B------:R-:W-:Y:S01]  /*1f50*/  FFMA R39, R40, +QNAN , R39 ;  /* 0x7fc0000028277823 */ /* 0x000fe20000000027 */
[----:B------:R-:W-:Y:S01]  /*1f60*/  FMUL R40, R23, R4 ;  /* 0x0000000417287220 */ /* 0x000fe20000400000 */
[----:B----4-:R-:W-:Y:S01]  /*1f70*/  SHF.L.U32 R44, R25, 0x10, RZ ;  /* 0x00000010192c7819 */ /* 0x010fe200000006ff */
[----:B------:R-:W3:Y:S01]  /*1f80*/  LDS.U16 R4, [R22+0xf0] ;  /* 0x0000f00016047984 */ /* 0x000ee20000000400 */
[C---:B------:R-:W-:Y:S01]  /*1f90*/  FMUL R5, R23.reuse, R38 ;  /* 0x0000002617057220 */ /* 0x040fe20000400000 */
[C---:B------:R-:W-:Y:S01]  /*1fa0*/  FFMA R36, R40.reuse, +QNAN , R36 ;  /* 0x7fc0000028247823 */ /* 0x040fe20000000024 */
[C---:B------:R-:W-:Y:S01]  /*1fb0*/  FFMA R38, R40.reuse, +QNAN , R27 ;  /* 0x7fc0000028267823 */ /* 0x040fe2000000001b */
[C---:B------:R-:W-:Y:S01]  /*1fc0*/  FFMA R42, R40.reuse, +QNAN , R37 ;  /* 0x7fc00000282a7823 */ /* 0x040fe20000000025 */
[----:B------:R-:W-:Y:S01]  /*1fd0*/  FFMA R40, R40, +QNAN , R39 ;  /* 0x7fc0000028287823 */ /* 0x000fe20000000027 */
[----:B------:R-:W4:Y:S01]  /*1fe0*/  LDS.U16 R25, [R22+0xf2] ;  /* 0x0000f20016197984 */ /* 0x000f220000000400 */
[----:B------:R-:W-:Y:S01]  /*1ff0*/  FMUL R27, R23, R44 ;  /* 0x0000002c171b7220 */ /* 0x000fe20000400000 */
[C---:B------:R-:W-:Y:S01]  /*2000*/  FFMA R36, R5.reuse, +QNAN , R36 ;  /* 0x7fc0000005247823 */ /* 0x040fe20000000024 */
[C---:B------:R-:W-:Y:S01]  /*2010*/  FFMA R38, R5.reuse, +QNAN , R38 ;  /* 0x7fc0000005267823 */ /* 0x040fe20000000026 */
[C---:B------:R-:W-:Y:S01]  /*2020*/  FFMA R42, R5.reuse, +QNAN , R42 ;  /* 0x7fc00000052a7823 */ /* 0x040fe2000000002a */
[----:B------:R-:W-:Y:S01]  /*2030*/  FFMA R40, R5, +QNAN , R40 ;  /* 0x7fc0000005287823 */ /* 0x000fe20000000028 */
[----:B0-----:R-:W-:Y:S01]  /*2040*/  SHF.L.U32 R44, R24, 0x10, RZ ;  /* 0x00000010182c7819 */ /* 0x001fe200000006ff */
[C---:B------:R-:W-:Y:S01]  /*2050*/  FFMA R36, R27.reuse, +QNAN , R36 ;  /* 0x7fc000001b247823 */ /* 0x040fe20000000024 */
[----:B------:R-:W0:Y:S01]  /*2060*/  LDS.U16 R24, [R22+0xf4] ;  /* 0x0000f40016187984 */ /* 0x000e220000000400 */
[C---:B------:R-:W-:Y:S01]  /*2070*/  FFMA R38, R27.reuse, +QNAN , R38 ;  /* 0x7fc000001b267823 */ /* 0x040fe20000000026 */
[C---:B------:R-:W-:Y:S01]  /*2080*/  FFMA R37, R27.reuse, +QNAN , R42 ;  /* 0x7fc000001b257823 */ /* 0x040fe2000000002a */
[----:B------:R-:W-:Y:S01]  /*2090*/  FFMA R40, R27, +QNAN , R40 ;  /* 0x7fc000001b287823 */ /* 0x000fe20000000028 */
[----:B------:R-:W-:Y:S01]  /*20a0*/  FMUL R27, R23, R44 ;  /* 0x0000002c171b7220 */ /* 0x000fe20000400000 */
[----:B-1----:R-:W-:Y:S01]  /*20b0*/  SHF.L.U32 R2, R2, 0x10, RZ ;  /* 0x0000001002027819 */ /* 0x002fe200000006ff */
[----:B------:R-:W1:Y:S01]  /*20c0*/  LDS.U16 R5, [R22+0xf6] ;  /* 0x0000f60016057984 */ /* 0x000e620000000400 */
[----:B-----5:R-:W-:Y:S01]  /*20d0*/  SHF.L.U32 R26, R26, 0x10, RZ ;  /* 0x000000101a1a7819 */ /* 0x020fe200000006ff */
[C---:B------:R-:W-:Y:S01]  /*20e0*/  FFMA R36, R27.reuse, +QNAN , R36 ;  /* 0x7fc000001b247823 */ /* 0x040fe20000000024 */
[C---:B------:R-:W-:Y:S01]  /*20f0*/  FFMA R38, R27.reuse, +QNAN , R38 ;  /* 0x7fc000001b267823 */ /* 0x040fe20000000026 */
[C---:B------:R-:W-:Y:S01]  /*2100*/  FFMA R37, R27.reuse, +QNAN , R37 ;  /* 0x7fc000001b257823 */ /* 0x040fe20000000025 */
[----:B------:R-:W-:Y:S01]  /*2110*/  FFMA R40, R27, +QNAN , R40 ;  /* 0x7fc000001b287823 */ /* 0x000fe20000000028 */
[----:B------:R-:W-:Y:S01]  /*2120*/  FMUL R27, R23, R2 ;  /* 0x00000002171b7220 */ /* 0x000fe20000400000 */
[----:B--2---:R-:W-:Y:S01]  /*2130*/  SHF.L.U32 R44, R3, 0x10, RZ ;  /* 0x00000010032c7819 */ /* 0x004fe200000006ff */
[----:B------:R-:W2:Y:S01]  /*2140*/  LDS.U16 R2, [R22+0xf8] ;  /* 0x0000f80016027984 */ /* 0x000ea20000000400 */
[----:B------:R-:W-:Y:S01]  /*2150*/  FMUL R3, R23, R26 ;  /* 0x0000001a17037220 */ /* 0x000fe20000400000 */
[C---:B------:R-:W-:Y:S01]  /*2160*/  FFMA R36, R27.reuse, +QNAN , R36 ;  /* 0x7fc000001b247823 */ /* 0x040fe20000000024 */
[C---:B------:R-:W-:Y:S01]  /*2170*/  FFMA R38, R27.reuse, +QNAN , R38 ;  /* 0x7fc000001b267823 */ /* 0x040fe20000000026 */
[C---:B------:R-:W-:Y:S01]  /*2180*/  FFMA R42, R27.reuse, +QNAN , R37 ;  /* 0x7fc000001b2a7823 */ /* 0x040fe20000000025 */
[----:B------:R-:W-:Y:S01]  /*2190*/  FFMA R40, R27, +QNAN , R40 ;  /* 0x7fc000001b287823 */ /* 0x000fe20000000028 */
[C---:B------:R-:W-:Y:S01]  /*21a0*/  FFMA R27, R3.reuse, +QNAN , R36 ;  /* 0x7fc00000031b7823 */ /* 0x040fe20000000024 */
[C---:B------:R-:W-:Y:S01]  /*21b0*/  FFMA R37, R3.reuse, +QNAN , R38 ;  /* 0x7fc0000003257823 */ /* 0x040fe20000000026 */
[C---:B------:R-:W-:Y:S01]  /*21c0*/  FFMA R39, R3.reuse, +QNAN , R42 ;  /* 0x7fc0000003277823 */ /* 0x040fe2000000002a */
[----:B------:R-:W-:Y:S01]  /*21d0*/  FFMA R41, R3, +QNAN , R40 ;  /* 0x7fc0000003297823 */ /* 0x000fe20000000028 */
[----:B------:R-:W-:Y:S01]  /*21e0*/  FMUL R26, R23, R44 ;  /* 0x0000002c171a7220 */ /* 0x000fe20000400000 */
[----:B------:R-:W5:Y:S01]  /*21f0*/  LDS.U16 R3, [R22+0xfa] ;  /* 0x0000fa0016037984 */ /* 0x000f620000000400 */
[----:B---3--:R-:W-:-:S02]  /*2200*/  SHF.L.U32 R4, R4, 0x10, RZ ;  /* 0x0000001004047819 */ /* 0x008fc400000006ff */
[C---:B------:R-:W-:Y:S01]  /*2210*/  FFMA R27, R26.reuse, +QNAN , R27 ;  /* 0x7fc000001a1b7823 */ /* 0x040fe2000000001b */
[C---:B------:R-:W-:Y:S01]  /*2220*/  FFMA R37, R26.reuse, +QNAN , R37 ;  /* 0x7fc000001a257823 */ /* 0x040fe20000000025 */
[C---:B------:R-:W-:Y:S01]  /*2230*/  FFMA R36, R26.reuse, +QNAN , R39 ;  /* 0x7fc000001a247823 */ /* 0x040fe20000000027 */
[----:B------:R-:W-:Y:S01]  /*2240*/  FMUL R38, R23, R4 ;  /* 0x0000000417267220 */ /* 0x000fe20000400000 */
[----:B------:R-:W-:Y:S01]  /*2250*/  SHF.R.U32.HI R4, RZ, 0x6, R35 ;  /* 0x00000006ff047819 */ /* 0x000fe20000011623 */
[----:B------:R-:W-:Y:S01]  /*2260*/  FFMA R41, R26, +QNAN , R41 ;  /* 0x7fc000001a297823 */ /* 0x000fe20000000029 */
[----:B------:R-:W3:Y:S01]  /*2270*/  LDS.U16 R35, [R22+0xfc] ;  /* 0x0000fc0016237984 */ /* 0x000ee20000000400 */
[----:B----4-:R-:W-:Y:S01]  /*2280*/  SHF.L.U32 R40, R25, 0x10, RZ ;  /* 0x0000001019287819 */ /* 0x010fe200000006ff */
[C---:B------:R-:W-:Y:S01]  /*2290*/  FFMA R25, R38.reuse, +QNAN , R27 ;  /* 0x7fc0000026197823 */ /* 0x040fe2000000001b */
[----:B------:R-:W-:Y:S01]  /*22a0*/  FFMA R26, R38, +QNAN , R37 ;  /* 0x7fc00000261a7823 */ /* 0x000fe20000000025 */
[----:B------:R-:W-:Y:S01]  /*22b0*/  LOP3.LUT R39, R4, 0xc, RZ, 0xc0, !PT ;  /* 0x0000000c04277812 */ /* 0x000fe200078ec0ff */
[----:B------:R-:W4:Y:S01]  /*22c0*/  LDS.U16 R27, [R22+0xfe] ;  /* 0x0000fe00161b7984 */ /* 0x000f220000000400 */
[C---:B------:R-:W-:Y:S01]  /*22d0*/  FFMA R36, R38.reuse, +QNAN , R36 ;  /* 0x7fc0000026247823 */ /* 0x040fe20000000024 */
[----:B------:R-:W-:Y:S01]  /*22e0*/  FFMA R37, R38, +QNAN , R41 ;  /* 0x7fc0000026257823 */ /* 0x000fe20000000029 */
[----:B------:R-:W-:Y:S01]  /*22f0*/  FMUL R40, R23, R40 ;  /* 0x0000002817287220 */ /* 0x000fe20000400000 */
[----:B------:R-:W4:Y:S01]  /*2300*/  LDS.U16 R4, [R22] ;  /* 0x0000000016047984 */ /* 0x000f220000000400 */
[----:B0-----:R-:W-:-:S02]  /*2310*/  SHF.L.U32 R38, R24, 0x10, RZ ;  /* 0x0000001018267819 */ /* 0x001fc400000006ff */
[C---:B------:R-:W-:Y:S01]  /*2320*/  FFMA R25, R40.reuse, +QNAN , R25 ;  /* 0x7fc0000028197823 */ /* 0x040fe20000000019 */
[C---:B------:R-:W-:Y:S01]  /*2330*/  FFMA R26, R40.reuse, +QNAN , R26 ;  /* 0x7fc00000281a7823 */ /* 0x040fe2000000001a */
[C---:B------:R-:W-:Y:S01]  /*2340*/  FFMA R36, R40.reuse, +QNAN , R36 ;  /* 0x7fc0000028247823 */ /* 0x040fe20000000024 */
[----:B------:R-:W-:Y:S01]  /*2350*/  FFMA R37, R40, +QNAN , R37 ;  /* 0x7fc0000028257823 */ /* 0x000fe20000000025 */
[----:B-1----:R-:W-:Y:S01]  /*2360*/  SHF.L.U32 R40, R5, 0x10, RZ ;  /* 0x0000001005287819 */ /* 0x002fe200000006ff */
[C---:B------:R-:W-:Y:S01]  /*2370*/  FMUL R38, R23.reuse, R38 ;  /* 0x0000002617267220 */ /* 0x040fe20000400000 */
[----:B------:R0:W1:Y:S01]  /*2380*/  LDS R24, [R39+UR7] ;  /* 0x0000000727187984 */ /* 0x0000620008000800 */
[----:B--2---:R-:W-:Y:S02]  /*2390*/  SHF.L.U32 R42, R2, 0x10, RZ ;  /* 0x00000010022a7819 */ /* 0x004fe400000006ff */
[C---:B------:R-:W-:Y:S01]  /*23a0*/  FFMA R41, R38.reuse, +QNAN , R25 ;  /* 0x7fc0000026297823 */ /* 0x040fe20000000019 */
[----:B------:R-:W2:Y:S01]  /*23b0*/  LDS.U16 R5, [R22+0x2] ;  /* 0x0000020016057984 */ /* 0x000ea20000000400 */
[C---:B------:R-:W-:Y:S01]  /*23c0*/  FFMA R43, R38.reuse, +QNAN , R26 ;  /* 0x7fc00000262b7823 */ /* 0x040fe2000000001a */
[C---:B------:R-:W-:Y:S01]  /*23d0*/  FFMA R45, R38.reuse, +QNAN , R36 ;  /* 0x7fc00000262d7823 */ /* 0x040fe20000000024 */
[C---:B------:R-:W-:Y:S01]  /*23e0*/  FMUL R2, R23.reuse, R40 ;  /* 0x0000002817027220 */ /* 0x040fe20000400000 */
[----:B------:R-:W-:Y:S01]  /*23f0*/  FFMA R38, R38, +QNAN , R37 ;  /* 0x7fc0000026267823 */ /* 0x000fe20000000025 */
[----:B------:R-:W-:Y:S01]  /*2400*/  FMUL R25, R23, R42 ;  /* 0x0000002a17197220 */ /* 0x000fe20000400000 */
[----:B------:R-:W2:Y:S01]  /*2410*/  LDS.U16 R37, [R22+0x4] ;  /* 0x0000040016257984 */ /* 0x000ea20000000400 */
[C---:B------:R-:W-:Y:S01]  /*2420*/  FFMA R26, R2.reuse, +QNAN , R41 ;  /* 0x7fc00000021a7823 */ /* 0x040fe20000000029 */
[C---:B------:R-:W-:Y:S01]  /*2430*/  FFMA R36, R2.reuse, +QNAN , R43 ;  /* 0x7fc0000002247823 */ /* 0x040fe2000000002b */
[C---:B------:R-:W-:Y:S01]  /*2440*/  FFMA R40, R2.reuse, +QNAN , R45 ;  /* 0x7fc0000002287823 */ /* 0x040fe2000000002d */
[----:B------:R-:W-:Y:S01]  /*2450*/  FFMA R38, R2, +QNAN , R38 ;  /* 0x7fc0000002267823 */ /* 0x000fe20000000026 */
[----:B-----5:R-:W-:Y:S01]  /*2460*/  SHF.L.U32 R42, R3, 0x10, RZ ;  /* 0x00000010032a7819 */ /* 0x020fe200000006ff */
[C---:B------:R-:W-:Y:S01]  /*2470*/  FFMA R2, R25.reuse, +QNAN , R26 ;  /* 0x7fc0000019027823 */ /* 0x040fe2000000001a */
[C---:B------:R-:W-:Y:S01]  /*2480*/  FFMA R3, R25.reuse, +QNAN , R36 ;  /* 0x7fc0000019037823 */ /* 0x040fe20000000024 */
[C---:B------:R-:W-:Y:S01]  /*2490*/  FFMA R40, R25.reuse, +QNAN , R40 ;  /* 0x7fc0000019287823 */ /* 0x040fe20000000028 */
[----:B------:R-:W-:Y:S01]  /*24a0*/  FFMA R38, R25, +QNAN , R38 ;  /* 0x7fc0000019267823 */ /* 0x000fe20000000026 */
[----:B------:R-:W-:Y:S01]  /*24b0*/  LDS.U16 R26, [R22+0x8] ;  /* 0x00000800161a7984 */ /* 0x000fe20000000400 */
[----:B0-----:R-:W-:Y:S01]  /*24c0*/  FMUL R39, R23, R42 ;  /* 0x0000002a17277220 */ /* 0x001fe20000400000 */
[----:B---3--:R-:W-:-:S02]  /*24d0*/  SHF.L.U32 R42, R35, 0x10, RZ ;  /* 0x00000010232a7819 */ /* 0x008fc400000006ff */
[----:B------:R-:W0:Y:S01]  /*24e0*/  LDS.U16 R25, [R22+0x6] ;  /* 0x0000060016197984 */ /* 0x000e220000000400 */
[C---:B------:R-:W-:Y:S01]  /*24f0*/  FFMA R36, R39.reuse, +QNAN , R2 ;  /* 0x7fc0000027247823 */ /* 0x040fe20000000002 */
[C---:B------:R-:W-:Y:S01]  /*2500*/  FFMA R2, R39.reuse, +QNAN , R3 ;  /* 0x7fc0000027027823 */ /* 0x040fe20000000003 */
[C---:B------:R-:W-:Y:S01]  /*2510*/  FFMA R3, R39.reuse, +QNAN , R40 ;  /* 0x7fc0000027037823 */ /* 0x040fe20000000028 */
[----:B------:R-:W3:Y:S01]  /*2520*/  LDS.U16 R35, [R22+0xa] ;  /* 0x00000a0016237984 */ /* 0x000ee20000000400 */
[----:B------:R-:W-:Y:S01]  /*2530*/  FFMA R38, R39, +QNAN , R38 ;  /* 0x7fc0000027267823 */ /* 0x000fe20000000026 */
[----:B------:R-:W-:Y:S01]  /*2540*/  FMUL R39, R23, R42 ;  /* 0x0000002a17277220 */ /* 0x000fe20000400000 */
[----:B----4-:R-:W-:Y:S02]  /*2550*/  SHF.L.U32 R40, R27, 0x10, RZ ;  /* 0x000000101b287819 */ /* 0x010fe400000006ff */
[----:B------:R-:W-:Y:S01]  /*2560*/  SHF.L.U32 R27, R4, 0x10, RZ ;  /* 0x00000010041b7819 */ /* 0x000fe200000006ff */
[C---:B------:R-:W-:Y:S01]  /*2570*/  FFMA R4, R39.reuse, +QNAN , R36 ;  /* 0x7fc0000027047823 */ /* 0x040fe20000000024 */
[----:B------:R-:W-:Y:S01]  /*2580*/  FFMA R2, R39, +QNAN , R2 ;  /* 0x7fc0000027027823 */ /* 0x000fe20000000002 */
[----:B------:R-:W4:Y:S01]  /*2590*/  LDS.U16 R36, [R22+0xc] ;  /* 0x00000c0016247984 */ /* 0x000f220000000400 */
[----:B------:R-:W-:Y:S01]  /*25a0*/  FMUL R41, R23, R40 ;  /* 0x0000002817297220 */ /* 0x000fe20000400000 */
[C---:B------:R-:W-:Y:S01]  /*25b0*/  FFMA R3, R39.reuse, +QNAN , R3 ;  /* 0x7fc0000027037823 */ /* 0x040fe20000000003 */
[----:B------:R-:W-:Y:S01]  /*25c0*/  FFMA R38, R39, +QNAN , R38 ;  /* 0x7fc0000027267823 */ /* 0x000fe20000000026 */
[----:B-1----:R-:W-:-:S02]  /*25d0*/  FMUL R40, R27, R24 ;  /* 0x000000181b287220 */ /* 0x002fc40000400000 */
[----:B------:R-:W-:Y:S01]  /*25e0*/  FFMA R3, R41, +QNAN , R3 ;  /* 0x7fc0000029037823 */ /* 0x000fe20000000003 */
[----:B------:R-:W1:Y:S01]  /*25f0*/  LDS.U16 R27, [R22+0xe] ;  /* 0x00000e00161b7984 */ /* 0x000e620000000400 */
[----:B--2---:R-:W-:Y:S01]  /*2600*/  SHF.L.U32 R39, R5, 0x10, RZ ;  /* 0x0000001005277819 */ /* 0x004fe200000006ff */
[C---:B------:R-:W-:Y:S01]  /*2610*/  FFMA R5, R41.reuse, +QNAN , R4 ;  /* 0x7fc0000029057823 */ /* 0x040fe20000000004 */
[C---:B------:R-:W-:Y:S01]  /*2620*/  FFMA R4, R41.reuse, +QNAN , R2 ;  /* 0x7fc0000029047823 */ /* 0x040fe20000000002 */
[----:B------:R-:W-:Y:S01]  /*2630*/  FFMA R2, R41, +QNAN , R38 ;  /* 0x7fc0000029027823 */ /* 0x000fe20000000026 */
[C---:B------:R-:W-:Y:S01]  /*2640*/  FFMA R41, R40.reuse, +QNAN , R14 ;  /* 0x7fc0000028297823 */ /* 0x040fe2000000000e */
[----:B------:R-:W-:Y:S01]  /*2650*/  FFMA R15, R40, +QNAN , R15 ;  /* 0x7fc00000280f7823 */ /* 0x000fe2000000000f */
[----:B------:R-:W2:Y:S01]  /*2660*/  LDS.U16 R14, [R22+0x10] ;  /* 0x00001000160e7984 */ /* 0x000ea20000000400 */
[----:B------:R-:W-:Y:S01]  /*2670*/  FMUL R38, R24, R39 ;  /* 0x0000002718267220 */ /* 0x000fe20000400000 */
[C---:B------:R-:W-:Y:S01]  /*2680*/  FFMA R17, R40.reuse, +QNAN , R17 ;  /* 0x7fc0000028117823 */ /* 0x040fe20000000011 */
[----:B------:R-:W-:Y:S01]  /*2690*/  FFMA R39, R40, +QNAN , R16 ;  /* 0x7fc0000028277823 */ /* 0x000fe20000000010 */
[----:B------:R-:W-:Y:S01]  /*26a0*/  SHF.L.U32 R43, R37, 0x10, RZ ;  /* 0x00000010252b7819 */ /* 0x000fe200000006ff */
[C---:B------:R-:W-:Y:S01]  /*26b0*/  FFMA R37, R38.reuse, +QNAN , R15 ;  /* 0x7fc0000026257823 */ /* 0x040fe2000000000f */
[C---:B------:R-:W-:Y:S01]  /*26c0*/  FFMA R17, R38.reuse, +QNAN , R17 ;  /* 0x7fc0000026117823 */ /* 0x040fe20000000011 */
[C---:B------:R-:W-:Y:S01]  /*26d0*/  FFMA R16, R38.reuse, +QNAN , R39 ;  /* 0x7fc0000026107823 */ /* 0x040fe20000000027 */
[----:B------:R-:W-:Y:S01]  /*26e0*/  FFMA R41, R38, +QNAN , R41 ;  /* 0x7fc0000026297823 */ /* 0x000fe20000000029 */
[----:B------:R-:W5:Y:S01]  /*26f0*/  LDS.U16 R15, [R22+0x12] ;  /* 0x00001200160f7984 */ /* 0x000f620000000400 */
[----:B------:R-:W-:Y:S01]  /*2700*/  FMUL R38, R24, R43 ;  /* 0x0000002b18267220 */ /* 0x000fe20000400000 */
[----:B0-----:R-:W-:-:S03]  /*2710*/  SHF.L.U32 R39, R25, 0x10, RZ ;  /* 0x0000001019277819 */ /* 0x001fc600000006ff */
[----:B------:R-:W-:Y:S01]  /*2720*/  FFMA R17, R38, +QNAN , R17 ;  /* 0x7fc0000026117823 */ /* 0x000fe20000000011 */
[----:B------:R-:W-:Y:S01]  /*2730*/  SHF.L.U32 R25, R26, 0x10, RZ ;  /* 0x000000101a197819 */ /* 0x000fe200000006ff */
[C---:B------:R-:W-:Y:S01]  /*2740*/  FFMA R26, R38.reuse, +QNAN , R16 ;  /* 0x7fc00000261a7823 */ /* 0x040fe20000000010 */
[C---:B------:R-:W-:Y:S01]  /*2750*/  FFMA R37, R38.reuse, +QNAN , R37 ;  /* 0x7fc0000026257823 */ /* 0x040fe20000000025 */
[----:B------:R-:W-:Y:S01]  /*2760*/  FFMA R41, R38, +QNAN , R41 ;  /* 0x7fc0000026297823 */ /* 0x000fe20000000029 */
[C---:B------:R-:W-:Y:S01]  /*2770*/  FMUL R38, R24.reuse, R39 ;  /* 0x0000002718267220 */ /* 0x040fe20000400000 */
[----:B---3--:R-:W-:Y:S01]  /*2780*/  SHF.L.U32 R35, R35, 0x10, RZ ;  /* 0x0000001023237819 */ /* 0x008fe200000006ff */
[----:B------:R-:W0:Y:S01]  /*2790*/  LDS.U16 R16, [R22+0x14] ;  /* 0x0000140016107984 */ /* 0x000e220000000400 */
[----:B------:R-:W-:Y:S01]  /*27a0*/  FMUL R25, R24, R25 ;  /* 0x0000001918197220 */ /* 0x000fe20000400000 */
[C---:B------:R-:W-:Y:S01]  /*27b0*/  FFMA R40, R38.reuse, +QNAN , R17 ;  /* 0x7fc0000026287823 */ /* 0x040fe20000000011 */
[C---:B------:R-:W-:Y:S01]  /*27c0*/  FFMA R42, R38.reuse, +QNAN , R26 ;  /* 0x7fc00000262a7823 */ /* 0x040fe2000000001a */
[C---:B------:R-:W-:Y:S01]  /*27d0*/  FFMA R44, R38.reuse, +QNAN , R37 ;  /* 0x7fc00000262c7823 */ /* 0x040fe20000000025 */
[----:B------:R-:W-:Y:S01]  /*27e0*/  FFMA R38, R38, +QNAN , R41 ;  /* 0x7fc0000026267823 */ /* 0x000fe20000000029 */
[----:B------:R-:W-:Y:S01]  /*27f0*/  FMUL R26, R24, R35 ;  /* 0x00000023181a7220 */ /* 0x000fe20000400000 */
[C---:B------:R-:W-:Y:S01]  /*2800*/  FFMA R35, R25.reuse, +QNAN , R40 ;  /* 0x7fc0000019237823 */ /* 0x040fe20000000028 */
[C---:B------:R-:W-:Y:S01]  /*2810*/  FFMA R37, R25.reuse, +QNAN , R42 ;  /* 0x7fc0000019257823 */ /* 0x040fe2000000002a */
[C---:B------:R-:W-:Y:S01]  /*2820*/  FFMA R39, R25.reuse, +QNAN , R44 ;  /* 0x7fc0000019277823 */ /* 0x040fe2000000002c */
[----:B------:R-:W-:Y:S01]  /*2830*/  FFMA R25, R25, +QNAN , R38 ;  /* 0x7fc0000019197823 */ /* 0x000fe20000000026 */
[----:B------:R-:W3:Y:S01]  /*2840*/  LDS.U16 R17, [R22+0x16] ;  /* 0x0000160016117984 */ /* 0x000ee20000000400 */
[----:B----4-:R-:W-:Y:S01]  /*2850*/  SHF.L.U32 R41, R36, 0x10, RZ ;  /* 0x0000001024297819 */ /* 0x010fe200000006ff */
[C---:B------:R-:W-:Y:S01]  /*2860*/  FFMA R35, R26.reuse, +QNAN , R35 ;  /* 0x7fc000001a237823 */ /* 0x040fe20000000023 */
[C---:B------:R-:W-:Y:S01]  /*2870*/  FFMA R38, R26.reuse, +QNAN , R25 ;  /* 0x7fc000001a267823 */ /* 0x040fe20000000019 */
[C---:B------:R-:W-:Y:S01]  /*2880*/  FFMA R36, R26.reuse, +QNAN , R37 ;  /* 0x7fc000001a247823 */ /* 0x040fe20000000025 */
[----:B------:R-:W4:Y:S01]  /*2890*/  LDS.U16 R25, [R22+0x18] ;  /* 0x0000180016197984 */ /* 0x000f220000000400 */
[----:B------:R-:W-:Y:S01]  /*28a0*/  FFMA R39, R26, +QNAN , R39 ;  /* 0x7fc000001a277823 */ /* 0x000fe20000000027 */
[----:B------:R-:W-:Y:S01]  /*28b0*/  FMUL R40, R24, R41 ;  /* 0x0000002918287220 */ /* 0x000fe20000400000 */
[----:B-1----:R-:W-:Y:S01]  /*28c0*/  SHF.L.U32 R37, R27, 0x10, RZ ;  /* 0x000000101b257819 */ /* 0x002fe200000006ff */
[----:B------:R-:W1:Y:S02]  /*28d0*/  LDS.U16 R26, [R22+0x1a] ;  /* 0x00001a00161a7984 */ /* 0x000e640000000400 */
[----:B------:R-:W-:Y:S01]  /*28e0*/  FFMA R27, R40, +QNAN , R39 ;  /* 0x7fc00000281b7823 */ /* 0x000fe20000000027 */
[----:B--2---:R-:W-:Y:S01]  /*28f0*/  SHF.L.U32 R39, R14, 0x10, RZ ;  /* 0x000000100e277819 */ /* 0x004fe200000006ff */
[C---:B------:R-:W-:Y:S01]  /*2900*/  FFMA R35, R40.reuse, +QNAN , R35 ;  /* 0x7fc0000028237823 */ /* 0x040fe20000000023 */
[----:B------:R-:W2:Y:S01]  /*2910*/  LDS.U16 R14, [R22+0x1c] ;  /* 0x00001c00160e7984 */ /* 0x000ea20000000400 */
[C---:B------:R-:W-:Y:S01]  /*2920*/  FFMA R36, R40.reuse, +QNAN , R36 ;  /* 0x7fc0000028247823 */ /* 0x040fe20000000024 */
[----:B-----5:R-:W-:Y:S01]  /*2930*/  SHF.L.U32 R41, R15, 0x10, RZ ;  /* 0x000000100f297819 */ /* 0x020fe200000006ff */
[----:B------:R-:W-:Y:S01]  /*2940*/  FFMA R38, R40, +QNAN , R38 ;  /* 0x7fc0000028267823 */ /* 0x000fe20000000026 */
[----:B------:R-:W5:Y:S01]  /*2950*/  LDS.U16 R15, [R22+0x1e] ;  /* 0x00001e00160f7984 */ /* 0x000f620000000400 */
[C---:B------:R-:W-:Y:S01]  /*2960*/  FMUL R40, R24.reuse, R37 ;  /* 0x0000002518287220 */ /* 0x040fe20000400000 */
[----:B------:R-:W-:-:S03]  /*2970*/  FMUL R37, R24, R39 ;  /* 0x0000002718257220 */ /* 0x000fc60000400000 */
[C---:B------:R-:W-:Y:S01]  /*2980*/  FFMA R42, R40.reuse, +QNAN , R35 ;  /* 0x7fc00000282a7823 */ /* 0x040fe20000000023 */
[C---:B------:R-:W-:Y:S01]  /*2990*/  FFMA R36, R40.reuse, +QNAN , R36 ;  /* 0x7fc0000028247823 */ /* 0x040fe20000000024 */
[C---:B------:R-:W-:Y:S01]  /*29a0*/  FFMA R44, R40.reuse, +QNAN , R27 ;  /* 0x7fc00000282c7823 */ /* 0x040fe2000000001b */
[----:B------:R-:W-:Y:S01]  /*29b0*/  FFMA R38, R40, +QNAN , R38 ;  /* 0x7fc0000028267823 */ /* 0x000fe20000000026 */
[----:B------:R-:W-:Y:S01]  /*29c0*/  FMUL R27, R24, R41 ;  /* 0x00000029181b7220 */ /* 0x000fe20000400000 */
[C---:B------:R-:W-:Y:S01]  /*29d0*/  FFMA R42, R37.reuse, +QNAN , R42 ;  /* 0x7fc00000252a7823 */ /* 0x040fe2000000002a */
[----:B0-----:R-:W-:Y:S01]  /*29e0*/  SHF.L.U32 R39, R16, 0x10, RZ ;  /* 0x0000001010277819 */ /* 0x001fe200000006ff */
        /* <DEDUP_REMOVED lines=9> */
[C---:B------:R-:W-:Y:S01]  /*2a80*/  FFMA R35, R40.reuse, +QNAN , R35 ;  /* 0x7fc0000028237823 */ /* 0x040fe20000000023 */
[----:B---3--:R-:W-:Y:S01]  /*2a90*/  SHF.L.U32 R39, R17, 0x10, RZ ;  /* 0x0000001011277819 */ /* 0x008fe200000006ff */
[----:B------:R-:W3:Y:S01]  /*2aa0*/  LDS.U16 R27, [R22+0x22] ;  /* 0x00002200161b7984 */ /* 0x000ee20000000400 */
[C---:B------:R-:W-:Y:S01]  /*2ab0*/  FFMA R36, R40.reuse, +QNAN , R36 ;  /* 0x7fc0000028247823 */ /* 0x040fe20000000024 */
[C---:B------:R-:W-:Y:S01]  /*2ac0*/  FFMA R37, R40.reuse, +QNAN , R37 ;  /* 0x7fc0000028257823 */ /* 0x040fe20000000025 */
[----:B------:R-:W-:Y:S01]  /*2ad0*/  FFMA R38, R40, +QNAN , R38 ;  /* 0x7fc0000028267823 */ /* 0x000fe20000000026 */
[----:B------:R-:W-:Y:S01]  /*2ae0*/  FMUL R40, R24, R39 ;  /* 0x0000002718287220 */ /* 0x000fe20000400000 */
[----:B----4-:R-:W-:Y:S01]  /*2af0*/  SHF.L.U32 R25, R25, 0x10, RZ ;  /* 0x0000001019197819 */ /* 0x010fe200000006ff */
[----:B------:R-:W4:Y:S02]  /*2b00*/  LDS.U16 R17, [R22+0x24] ;  /* 0x0000240016117984 */ /* 0x000f240000000400 */
[C---:B------:R-:W-:Y:S01]  /*2b10*/  FFMA R35, R40.reuse, +QNAN , R35 ;  /* 0x7fc0000028237823 */ /* 0x040fe20000000023 */
[C---:B------:R-:W-:Y:S01]  /*2b20*/  FFMA R36, R40.reuse, +QNAN , R36 ;  /* 0x7fc0000028247823 */ /* 0x040fe20000000024 */
[C---:B------:R-:W-:Y:S01]  /*2b30*/  FFMA R37, R40.reuse, +QNAN , R37 ;  /* 0x7fc0000028257823 */ /* 0x040fe20000000025 */
[----:B------:R-:W-:Y:S01]  /*2b40*/  FFMA R38, R40, +QNAN , R38 ;  /* 0x7fc0000028267823 */ /* 0x000fe20000000026 */
[----:B------:R-:W-:Y:S01]  /*2b50*/  FMUL R40, R24, R25 ;  /* 0x0000001918287220 */ /* 0x000fe20000400000 */
[----:B-1----:R-:W-:Y:S01]  /*2b60*/  SHF.L.U32 R39, R26, 0x10, RZ ;  /* 0x000000101a277819 */ /* 0x002fe200000006ff */
[----:B------:R-:W1:Y:S01]  /*2b70*/  LDS.U16 R25, [R22+0x26] ;  /* 0x0000260016197984 */ /* 0x000e620000000400 */
[----:B--2---:R-:W-:Y:S01]  /*2b80*/  SHF.L.U32 R45, R14, 0x10, RZ ;  /* 0x000000100e2d7819 */ /* 0x004fe200000006ff */
[C---:B------:R-:W-:Y:S01]  /*2b90*/  FFMA R41, R40.reuse, +QNAN , R36 ;  /* 0x7fc0000028297823 */ /* 0x040fe20000000024 */
[----:B------:R-:W-:Y:S01]  /*2ba0*/  FFMA R37, R40, +QNAN , R37 ;  /* 0x7fc0000028257823 */ /* 0x000fe20000000025 */
[----:B------:R-:W-:Y:S01]  /*2bb0*/  FMUL R26, R24, R39 ;  /* 0x00000027181a7220 */ /* 0x000fe20000400000 */
[C---:B------:R-:W-:Y:S01]  /*2bc0*/  FFMA R39, R40.reuse, +QNAN , R35 ;  /* 0x7fc0000028277823 */ /* 0x040fe20000000023 */
[----:B------:R-:W-:Y:S01]  /*2bd0*/  FFMA R43, R40, +QNAN , R38 ;  /* 0x7fc00000282b7823 */ /* 0x000fe20000000026 */
[----:B------:R-:W2:Y:S01]  /*2be0*/  LDS.U16 R14, [R22+0x28] ;  /* 0x00002800160e7984 */ /* 0x000ea20000000400 */
[C---:B------:R-:W-:Y:S01]  /*2bf0*/  FFMA R38, R26.reuse, +QNAN , R41 ;  /* 0x7fc000001a267823 */ /* 0x040fe20000000029 */
[C---:B------:R-:W-:Y:S01]  /*2c00*/  FFMA R36, R26.reuse, +QNAN , R39 ;  /* 0x7fc000001a247823 */ /* 0x040fe20000000027 */
[C---:B------:R-:W-:Y:S01]  /*2c10*/  FFMA R40, R26.reuse, +QNAN , R37 ;  /* 0x7fc000001a287823 */ /* 0x040fe20000000025 */
[----:B------:R-:W-:Y:S01]  /*2c20*/  FFMA R42, R26, +QNAN , R43 ;  /* 0x7fc000001a2a7823 */ /* 0x000fe2000000002b */
[----:B-----5:R-:W-:Y:S01]  /*2c30*/  SHF.L.U32 R39, R15, 0x10, RZ ;  /* 0x000000100f277819 */ /* 0x020fe200000006ff */
[----:B------:R-:W5:Y:S01]  /*2c40*/  LDS.U16 R26, [R22+0x2a] ;  /* 0x00002a00161a7984 */ /* 0x000f620000000400 */
[----:B------:R-:W-:-:S03]  /*2c50*/  FMUL R35, R24, R45 ;  /* 0x0000002d18237220 */ /* 0x000fc60000400000 */
[----:B------:R-:W5:Y:S01]  /*2c60*/  LDS.U16 R15, [R22+0x2c] ;  /* 0x00002c00160f7984 */ /* 0x000f620000000400 */
[C---:B------:R-:W-:Y:S01]  /*2c70*/  FFMA R37, R35.reuse, +QNAN , R38 ;  /* 0x7fc0000023257823 */ /* 0x040fe20000000026 */
[C---:B------:R-:W-:Y:S01]  /*2c80*/  FFMA R36, R35.reuse, +QNAN , R36 ;  /* 0x7fc0000023247823 */ /* 0x040fe20000000024 */
[C---:B------:R-:W-:Y:S01]  /*2c90*/  FFMA R38, R35.reuse, +QNAN , R40 ;  /* 0x7fc0000023267823 */ /* 0x040fe20000000028 */
[----:B------:R-:W-:Y:S01]  /*2ca0*/  FFMA R42, R35, +QNAN , R42 ;  /* 0x7fc00000232a7823 */ /* 0x000fe2000000002a */
[----:B0-----:R-:W-:Y:S01]  /*2cb0*/  SHF.L.U32 R35, R16, 0x10, RZ ;  /* 0x0000001010237819 */ /* 0x001fe200000006ff */
[C---:B------:R-:W-:Y:S01]  /*2cc0*/  FMUL R39, R24.reuse, R39 ;  /* 0x0000002718277220 */ /* 0x040fe20000400000 */
[----:B------:R-:W0:Y:S01]  /*2cd0*/  LDS.U16 R16, [R22+0x2e] ;  /* 0x00002e0016107984 */ /* 0x000e220000000400 */
[----:B---3--:R-:W-:Y:S02]  /*2ce0*/  SHF.L.U32 R27, R27, 0x10, RZ ;  /* 0x000000101b1b7819 */ /* 0x008fe400000006ff */
[C---:B------:R-:W-:Y:S01]  /*2cf0*/  FFMA R36, R39.reuse, +QNAN , R36 ;  /* 0x7fc0000027247823 */ /* 0x040fe20000000024 */
[C---:B------:R-:W-:Y:S01]  /*2d00*/  FFMA R38, R39.reuse, +QNAN , R38 ;  /* 0x7fc0000027267823 */ /* 0x040fe20000000026 */
[C---:B------:R-:W-:Y:S01]  /*2d10*/  FMUL R35, R24.reuse, R35 ;  /* 0x0000002318237220 */ /* 0x040fe20000400000 */
[C---:B------:R-:W-:Y:S01]  /*2d20*/  FFMA R37, R39.reuse, +QNAN , R37 ;  /* 0x7fc0000027257823 */ /* 0x040fe20000000025 */
[----:B------:R-:W-:Y:S01]  /*2d30*/  FFMA R42, R39, +QNAN , R42 ;  /* 0x7fc00000272a7823 */ /* 0x000fe2000000002a */
[----:B----4-:R-:W-:Y:S01]  /*2d40*/  SHF.L.U32 R39, R17, 0x10, RZ ;  /* 0x0000001011277819 */ /* 0x010fe200000006ff */
[C---:B------:R-:W-:Y:S01]  /*2d50*/  FMUL R27, R24.reuse, R27 ;  /* 0x0000001b181b7220 */ /* 0x040fe20000400000 */
[----:B------:R-:W3:Y:S01]  /*2d60*/  LDS.U16 R17, [R22+0x30] ;  /* 0x0000300016117984 */ /* 0x000ee20000000400 */
[C---:B------:R-:W-:Y:S01]  /*2d70*/  FFMA R36, R35.reuse, +QNAN , R36 ;  /* 0x7fc0000023247823 */ /* 0x040fe20000000024 */
[C---:B------:R-:W-:Y:S01]  /*2d80*/  FFMA R38, R35.reuse, +QNAN , R38 ;  /* 0x7fc0000023267823 */ /* 0x040fe20000000026 */
[C---:B------:R-:W-:Y:S01]  /*2d90*/  FFMA R40, R35.reuse, +QNAN , R37 ;  /* 0x7fc0000023287823 */ /* 0x040fe20000000025 */
[----:B------:R-:W-:Y:S01]  /*2da0*/  FFMA R42, R35, +QNAN , R42 ;  /* 0x7fc00000232a7823 */ /* 0x000fe2000000002a */
[C---:B------:R-:W-:Y:S01]  /*2db0*/  FMUL R35, R24.reuse, R39 ;  /* 0x0000002718237220 */ /* 0x040fe20000400000 */
[----:B-1----:R-:W-:Y:S01]  /*2dc0*/  SHF.L.U32 R25, R25, 0x10, RZ ;  /* 0x0000001019197819 */ /* 0x002fe200000006ff */
[C---:B------:R-:W-:Y:S01]  /*2dd0*/  FFMA R36, R27.reuse, +QNAN , R36 ;  /* 0x7fc000001b247823 */ /* 0x040fe20000000024 */
[C---:B------:R-:W-:Y:S01]  /*2de0*/  FFMA R38, R27.reuse, +QNAN , R38 ;  /* 0x7fc000001b267823 */ /* 0x040fe20000000026 */
[C---:B------:R-:W-:Y:S01]  /*2df0*/  FFMA R40, R27.reuse, +QNAN , R40 ;  /* 0x7fc000001b287823 */ /* 0x040fe20000000028 */
[----:B------:R-:W-:Y:S01]  /*2e00*/  FFMA R42, R27, +QNAN , R42 ;  /* 0x7fc000001b2a7823 */ /* 0x000fe2000000002a */
[C---:B------:R-:W-:Y:S01]  /*2e10*/  FFMA R36, R35.reuse, +QNAN , R36 ;  /* 0x7fc0000023247823 */ /* 0x040fe20000000024 */
[C---:B------:R-:W-:Y:S01]  /*2e20*/  FFMA R38, R35.reuse, +QNAN , R38 ;  /* 0x7fc0000023267823 */ /* 0x040fe20000000026 */
[----:B------:R-:W-:Y:S01]  /*2e30*/  FMUL R39, R24, R25 ;  /* 0x0000001918277220 */ /* 0x000fe20000400000 */
[----:B------:R-:W1:Y:S01]  /*2e40*/  LDS.U16 R27, [R22+0x32] ;  /* 0x00003200161b7984 */ /* 0x000e620000000400 */
[C---:B------:R-:W-:Y:S01]  /*2e50*/  FFMA R40, R35.reuse, +QNAN , R40 ;  /* 0x7fc0000023287823 */ /* 0x040fe20000000028 */
[----:B------:R-:W-:Y:S01]  /*2e60*/  FFMA R42, R35, +QNAN , R42 ;  /* 0x7fc00000232a7823 */ /* 0x000fe2000000002a */
[----:B--2---:R-:W-:Y:S01]  /*2e70*/  SHF.L.U32 R41, R14, 0x10, RZ ;  /* 0x000000100e297819 */ /* 0x004fe200000006ff */
[C---:B------:R-:W-:Y:S01]  /*2e80*/  FFMA R37, R39.reuse, +QNAN , R36 ;  /* 0x7fc0000027257823 */ /* 0x040fe20000000024 */
[C---:B------:R-:W-:Y:S01]  /*2e90*/  FFMA R35, R39.reuse, +QNAN , R38 ;  /* 0x7fc0000027237823 */ /* 0x040fe20000000026 */
[----:B------:R-:W2:Y:S01]  /*2ea0*/  LDS.U16 R25, [R22+0x34] ;  /* 0x0000340016197984 */ /* 0x000ea20000000400 */
[C---:B------:R-:W-:Y:S01]  /*2eb0*/  FFMA R36, R39.reuse, +QNAN , R40 ;  /* 0x7fc0000027247823 */ /* 0x040fe20000000028 */
[----:B------:R-:W-:Y:S01]  /*2ec0*/  FFMA R38, R39, +QNAN , R42 ;  /* 0x7fc0000027267823 */ /* 0x000fe2000000002a */
[----:B-----5:R-:W-:Y:S01]  /*2ed0*/  SHF.L.U32 R39, R26, 0x10, RZ ;  /* 0x000000101a277819 */ /* 0x020fe200000006ff */
[----:B------:R-:W-:Y:S01]  /*2ee0*/  FMUL R26, R24, R41 ;  /* 0x00000029181a7220 */ /* 0x000fe20000400000 */
[----:B------:R-:W4:Y:S01]  /*2ef0*/  LDS.U16 R14, [R22+0x36] ;  /* 0x00003600160e7984 */ /* 0x000f220000000400 */
[----:B------:R-:W-:-:S02]  /*2f00*/  SHF.L.U32 R41, R15, 0x10, RZ ;  /* 0x000000100f297819 */ /* 0x000fc400000006ff */
        /* <DEDUP_REMOVED lines=10> */
[C---:B------:R-:W-:Y:S01]  /*2fb0*/  FFMA R35, R26.reuse, +QNAN , R35 ;  /* 0x7fc000001a237823 */ /* 0x040fe20000000023 */
[----:B------:R-:W5:Y:S01]  /*2fc0*/  LDS.U16 R15, [R22+0x38] ;  /* 0x00003800160f7984 */ /* 0x000f620000000400 */
[C---:B------:R-:W-:Y:S01]  /*2fd0*/  FFMA R36, R26.reuse, +QNAN , R37 ;  /* 0x7fc000001a247823 */ /* 0x040fe20000000025 */
[C---:B------:R-:W-:Y:S01]  /*2fe0*/  FFMA R37, R26.reuse, +QNAN , R39 ;  /* 0x7fc000001a257823 */ /* 0x040fe20000000027 */
[----:B------:R-:W-:Y:S01]  /*2ff0*/  FFMA R41, R26, +QNAN , R41 ;  /* 0x7fc000001a297823 */ /* 0x000fe20000000029 */
[----:B0-----:R-:W-:Y:S01]  /*3000*/  SHF.L.U32 R43, R16, 0x10, RZ ;  /* 0x00000010102b7819 */ /* 0x001fe200000006ff */
[----:B------:R-:W0:Y:S01]  /*3010*/  LDS.U16 R26, [R22+0x3c] ;  /* 0x00003c00161a7984 */ /* 0x000e220000000400 */
[----:B---3--:R-:W-:-:S03]  /*3020*/  SHF.L.U32 R39, R17, 0x10, RZ ;  /* 0x0000001011277819 */ /* 0x008fc600000006ff */
[----:B------:R-:W3:Y:S01]  /*3030*/  LDS.U16 R16, [R22+0x3a] ;  /* 0x00003a0016107984 */ /* 0x000ee20000000400 */
[----:B------:R-:W-:-:S03]  /*3040*/  FMUL R38, R24, R43 ;  /* 0x0000002b18267220 */ /* 0x000fc60000400000 */
[----:B------:R-:W3:Y:S01]  /*3050*/  LDS.U16 R17, [R22+0x3e] ;  /* 0x00003e0016117984 */ /* 0x000ee20000000400 */
        /* <DEDUP_REMOVED lines=9> */
[C---:B------:R-:W-:Y:S01]  /*30f0*/  FFMA R36, R38.reuse, +QNAN , R36 ;  /* 0x7fc0000026247823 */ /* 0x040fe20000000024 */
[C---:B------:R-:W-:Y:S01]  /*3100*/  FFMA R37, R38.reuse, +QNAN , R37 ;  /* 0x7fc0000026257823 */ /* 0x040fe20000000025 */
[----:B------:R-:W-:Y:S01]  /*3110*/  FFMA R41, R38, +QNAN , R41 ;  /* 0x7fc0000026297823 */ /* 0x000fe20000000029 */
[----:B------:R-:W-:Y:S01]  /*3120*/  FMUL R40, R24, R27 ;  /* 0x0000001b18287220 */ /* 0x000fe20000400000 */
[----:B------:R-:W2:Y:S01]  /*3130*/  LDS.U16 R38, [R22+0x40] ;  /* 0x0000400016267984 */ /* 0x000ea20000000400 */
[----:B----4-:R-:W-:Y:S01]  /*3140*/  SHF.L.U32 R45, R14, 0x10, RZ ;  /* 0x000000100e2d7819 */ /* 0x010fe200000006ff */
[----:B------:R-:W-:Y:S01]  /*3150*/  FMUL R14, R24, R25 ;  /* 0x00000019180e7220 */ /* 0x000fe20000400000 */
[C---:B------:R-:W-:Y:S01]  /*3160*/  FFMA R43, R40.reuse, +QNAN , R37 ;  /* 0x7fc00000282b7823 */ /* 0x040fe20000000025 */
[C---:B------:R-:W-:Y:S01]  /*3170*/  FFMA R35, R40.reuse, +QNAN , R35 ;  /* 0x7fc0000028237823 */ /* 0x040fe20000000023 */
[----:B------:R-:W4:Y:S01]  /*3180*/  LDS.U16 R37, [R22+0x42] ;  /* 0x0000420016257984 */ /* 0x000f220000000400 */
[C---:B------:R-:W-:Y:S01]  /*3190*/  FFMA R27, R40.reuse, +QNAN , R36 ;  /* 0x7fc00000281b7823 */ /* 0x040fe20000000024 */
[----:B------:R-:W-:Y:S01]  /*31a0*/  FFMA R41, R40, +QNAN , R41 ;  /* 0x7fc0000028297823 */ /* 0x000fe20000000029 */
[----:B------:R-:W-:Y:S01]  /*31b0*/  FFMA R36, R14, +QNAN , R35 ;  /* 0x7fc000000e247823 */ /* 0x000fe20000000023 */
[----:B------:R-:W-:Y:S01]  /*31c0*/  FMUL R25, R24, R45 ;  /* 0x0000002d18197220 */ /* 0x000fe20000400000 */
[C---:B------:R-:W-:Y:S01]  /*31d0*/  FFMA R40, R14.reuse, +QNAN , R27 ;  /* 0x7fc000000e287823 */ /* 0x040fe2000000001b */
[C---:B------:R-:W-:Y:S01]  /*31e0*/  FFMA R42, R14.reuse, +QNAN , R43 ;  /* 0x7fc000000e2a7823 */ /* 0x040fe2000000002b */
[----:B------:R-:W-:Y:S01]  /*31f0*/  FFMA R44, R14, +QNAN , R41 ;  /* 0x7fc000000e2c7823 */ /* 0x000fe20000000029 */
[----:B-----5:R-:W-:Y:S01]  /*3200*/  SHF.L.U32 R35, R15, 0x10, RZ ;  /* 0x000000100f237819 */ /* 0x020fe200000006ff */
[C---:B------:R-:W-:Y:S01]  /*3210*/  FFMA R14, R25.reuse, +QNAN , R36 ;  /* 0x7fc00000190e7823 */ /* 0x040fe20000000024 */
[C---:B------:R-:W-:Y:S01]  /*3220*/  FFMA R27, R25.reuse, +QNAN , R40 ;  /* 0x7fc00000191b7823 */ /* 0x040fe20000000028 */
[----:B------:R-:W5:Y:S01]  /*3230*/  LDS.U16 R36, [R22+0x82] ;  /* 0x0000820016247984 */ /* 0x000f620000000400 */
[C---:B------:R-:W-:Y:S01]  /*3240*/  FFMA R15, R25.reuse, +QNAN , R42 ;  /* 0x7fc00000190f7823 */ /* 0x040fe2000000002a */
[----:B------:R-:W-:Y:S01]  /*3250*/  FMUL R35, R24, R35 ;  /* 0x0000002318237220 */ /* 0x000fe20000400000 */
[----:B------:R-:W-:Y:S01]  /*3260*/  FFMA R25, R25, +QNAN , R44 ;  /* 0x7fc0000019197823 */ /* 0x000fe2000000002c */
[----:B0-----:R-:W-:-:S02]  /*3270*/  SHF.L.U32 R41, R26, 0x10, RZ ;  /* 0x000000101a297819 */ /* 0x001fc400000006ff */
[C---:B------:R-:W-:Y:S01]  /*3280*/  FFMA R26, R35.reuse, +QNAN , R14 ;  /* 0x7fc00000231a7823 */ /* 0x040fe2000000000e */
[----:B---3--:R-:W-:Y:S01]  /*3290*/  SHF.L.U32 R43, R16, 0x10, RZ ;  /* 0x00000010102b7819 */ /* 0x008fe200000006ff */
[C---:B------:R-:W-:Y:S01]  /*32a0*/  FFMA R14, R35.reuse, +QNAN , R27 ;  /* 0x7fc00000230e7823 */ /* 0x040fe2000000001b */
[C---:B------:R-:W-:Y:S01]  /*32b0*/  FFMA R15, R35.reuse, +QNAN , R15 ;  /* 0x7fc00000230f7823 */ /* 0x040fe2000000000f */
[----:B------:R-:W-:Y:S01]  /*32c0*/  FFMA R25, R35, +QNAN , R25 ;  /* 0x7fc0000023197823 */ /* 0x000fe20000000019 */
[----:B------:R-:W0:Y:S01]  /*32d0*/  LDS.U16 R27, [R22+0x84] ;  /* 0x00008400161b7984 */ /* 0x000e220000000400 */
[C---:B------:R-:W-:Y:S01]  /*32e0*/  FMUL R43, R24.reuse, R43 ;  /* 0x0000002b182b7220 */ /* 0x040fe20000400000 */
[----:B------:R-:W-:Y:S01]  /*32f0*/  FMUL R16, R24, R41 ;  /* 0x0000002918107220 */ /* 0x000fe20000400000 */
[----:B------:R-:W-:Y:S01]  /*3300*/  SHF.L.U32 R45, R17, 0x10, RZ ;  /* 0x00000010112d7819 */ /* 0x000fe200000006ff */
[----:B------:R-:W3:Y:S01]  /*3310*/  LDS.U16 R35, [R22+0x44] ;  /* 0x0000440016237984 */ /* 0x000ee20000000400 */
[C---:B------:R-:W-:Y:S01]  /*3320*/  FFMA R25, R43.reuse, +QNAN , R25 ;  /* 0x7fc000002b197823 */ /* 0x040fe20000000019 */
[C---:B------:R-:W-:Y:S01]  /*3330*/  FFMA R17, R43.reuse, +QNAN , R26 ;  /* 0x7fc000002b117823 */ /* 0x040fe2000000001a */
[C---:B------:R-:W-:Y:S01]  /*3340*/  FFMA R41, R43.reuse, +QNAN , R14 ;  /* 0x7fc000002b297823 */ /* 0x040fe2000000000e */
[----:B------:R-:W-:Y:S01]  /*3350*/  FFMA R15, R43, +QNAN , R15 ;  /* 0x7fc000002b0f7823 */ /* 0x000fe2000000000f */
[----:B------:R-:W-:Y:S01]  /*3360*/  FFMA R43, R16, +QNAN , R25 ;  /* 0x7fc00000102b7823 */ /* 0x000fe20000000019 */
[----:B-1----:R-:W-:Y:S01]  /*3370*/  SHF.L.U32 R42, R39, 0x10, RZ ;  /* 0x00000010272a7819 */ /* 0x002fe200000006ff */
[----:B------:R-:W1:Y:S01]  /*3380*/  LDS.U16 R25, [R22+0x46] ;  /* 0x0000460016197984 */ /* 0x000e620000000400 */
[----:B------:R-:W-:Y:S01]  /*3390*/  FMUL R14, R24, R45 ;  /* 0x0000002d180e7220 */ /* 0x000fe20000400000 */
[----:B--2---:R-:W-:Y:S01]  /*33a0*/  SHF.L.U32 R38, R38, 0x10, RZ ;  /* 0x0000001026267819 */ /* 0x004fe200000006ff */
[C---:B------:R-:W-:Y:S01]  /*33b0*/  FFMA R41, R16.reuse, +QNAN , R41 ;  /* 0x7fc0000010297823 */ /* 0x040fe20000000029 */
[----:B------:R-:W2:Y:S01]  /*33c0*/  LDS.U16 R26, [R22+0x86] ;  /* 0x00008600161a7984 */ /* 0x000ea20000000400 */
[----:B------:R-:W-:Y:S01]  /*33d0*/  FMUL R42, R23, R42 ;  /* 0x0000002a172a7220 */ /* 0x000fe20000400000 */
[----:B------:R-:W-:Y:S01]  /*33e0*/  FFMA R17, R16, +QNAN , R17 ;  /* 0x7fc0000010117823 */ /* 0x000fe20000000011 */
[----:B------:R-:W-:Y:S01]  /*33f0*/  FMUL R40, R38, R23 ;  /* 0x0000001726287220 */ /* 0x000fe20000400000 */
[----:B----4-:R-:W-:Y:S01]  /*3400*/  SHF.L.U32 R44, R37, 0x10, RZ ;  /* 0x00000010252c7819 */ /* 0x010fe200000006ff */
[----:B------:R-:W-:Y:S01]  /*3410*/  LDS.U16 R24, [R22+0x48] ;  /* 0x0000480016187984 */ /* 0x000fe20000000400 */
[----:B------:R-:W-:Y:S01]  /*3420*/  FFMA R9, R42, +QNAN , R9 ;  /* 0x7fc000002a097823 */ /* 0x000fe20000000009 */
[----:B------:R-:W-:Y:S01]  /*3430*/  FFMA R37, R40, +QNAN , R12 ;  /* 0x7fc0000028257823 */ /* 0x000fe2000000000c */
[----:B------:R-:W-:Y:S01]  /*3440*/  FFMA R12, R42, +QNAN , R6 ;  /* 0x7fc000002a0c7823 */ /* 0x000fe20000000006 */
[----:B------:R-:W-:Y:S01]  /*3450*/  FFMA R39, R40, +QNAN , R10 ;  /* 0x7fc0000028277823 */ /* 0x000fe2000000000a */
[----:B------:R-:W4:Y:S01]  /*3460*/  LDS.U16 R6, [R22+0x88] ;  /* 0x0000880016067984 */ /* 0x000f220000000400 */
[----:B------:R-:W-:Y:S01]  /*3470*/  FFMA R10, R42, +QNAN , R8 ;  /* 0x7fc000002a0a7823 */ /* 0x000fe20000000008 */
[C---:B------:R-:W-:Y:S01]  /*3480*/  FFMA R13, R40.reuse, +QNAN , R13 ;  /* 0x7fc00000280d7823 */ /* 0x040fe2000000000d */
[----:B------:R-:W-:Y:S01]  /*3490*/  FFMA R38, R40, +QNAN , R11 ;  /* 0x7fc0000028267823 */ /* 0x000fe2000000000b */
[----:B------:R-:W4:Y:S01]  /*34a0*/  LDS.U16 R8, [R22+0x4a] ;  /* 0x00004a0016087984 */ /* 0x000f220000000400 */
[C---:B------:R-:W-:Y:S01]  /*34b0*/  FMUL R40, R23.reuse, R44 ;  /* 0x0000002c17287220 */ /* 0x040fe20000400000 */
[----:B------:R-:W-:Y:S01]  /*34c0*/  FFMA R11, R42, +QNAN , R7 ;  /* 0x7fc000002a0b7823 */ /* 0x000fe20000000007 */
[----:B-----5:R-:W-:Y:S01]  /*34d0*/  SHF.L.U32 R42, R36, 0x10, RZ ;  /* 0x00000010242a7819 */ /* 0x020fe200000006ff */
[----:B------:R-:W5:Y:S01]  /*34e0*/  LDS.U16 R7, [R22+0x8a] ;  /* 0x00008a0016077984 */ /* 0x000f620000000400 */
[C---:B------:R-:W-:Y:S01]  /*34f0*/  FFMA R36, R40.reuse, +QNAN , R38 ;  /* 0x7fc0000028247823 */ /* 0x040fe20000000026 */
[C---:B------:R-:W-:Y:S01]  /*3500*/  FFMA R13, R40.reuse, +QNAN , R13 ;  /* 0x7fc00000280d7823 */ /* 0x040fe2000000000d */
[C---:B------:R-:W-:Y:S01]  /*3510*/  FFMA R37, R40.reuse, +QNAN , R37 ;  /* 0x7fc0000028257823 */ /* 0x040fe20000000025 */
[----:B------:R-:W-:Y:S01]  /*3520*/  FFMA R38, R40, +QNAN , R39 ;  /* 0x7fc0000028267823 */ /* 0x000fe20000000027 */
[----:B------:R-:W-:Y:S01]  /*3530*/  FMUL R40, R23, R42 ;  /* 0x0000002a17287220 */ /* 0x000fe20000400000 */
[----:B------:R-:W-:Y:S01]  /*3540*/  FFMA R15, R16, +QNAN , R15 ;  /* 0x7fc00000100f7823 */ /* 0x000fe2000000000f */
[----:B0-----:R-:W-:Y:S01]  /*3550*/  SHF.L.U32 R27, R27, 0x10, RZ ;  /* 0x000000101b1b7819 */ /* 0x001fe200000006ff */
[----:B------:R-:W-:Y:S01]  /*3560*/  FFMA R16, R14, +QNAN , R41 ;  /* 0x7fc000000e107823 */ /* 0x000fe20000000029 */
[C---:B------:R-:W-:Y:S01]  /*3570*/  FFMA R9, R40.reuse, +QNAN , R9 ;  /* 0x7fc0000028097823 */ /* 0x040fe20000000009 */
[C---:B------:R-:W-:Y:S01]  /*3580*/  FFMA R11, R40.reuse, +QNAN , R11 ;  /* 0x7fc00000280b7823 */ /* 0x040fe2000000000b */
[----:B---3--:R-:W-:Y:S01]  /*3590*/  SHF.L.U32 R44, R35, 0x10, RZ ;  /* 0x00000010232c7819 */ /* 0x008fe200000006ff */
[C---:B------:R-:W-:Y:S01]  /*35a0*/  FFMA R35, R40.reuse, +QNAN , R10 ;  /* 0x7fc0000028237823 */ /* 0x040fe2000000000a */
[----:B------:R-:W-:Y:S01]  /*35b0*/  FFMA R39, R40, +QNAN , R12 ;  /* 0x7fc0000028277823 */ /* 0x000fe2000000000c */
[----:B------:R-:W0:Y:S01]  /*35c0*/  LDS.U16 R10, [R22+0x4c] ;  /* 0x00004c00160a7984 */ /* 0x000e220000000400 */
[C---:B------:R-:W-:Y:S01]  /*35d0*/  FMUL R40, R23.reuse, R27 ;  /* 0x0000001b17287220 */ /* 0x040fe20000400000 */
[----:B------:R-:W-:Y:S01]  /*35e0*/  FMUL R42, R23, R44 ;  /* 0x0000002c172a7220 */ /* 0x000fe20000400000 */
[C---:B------:R-:W-:Y:S01]  /*35f0*/  FFMA R17, R14.reuse, +QNAN , R17 ;  /* 0x7fc000000e117823 */ /* 0x040fe20000000011 */
[----:B------:R-:W-:Y:S01]  /*3600*/  FFMA R15, R14, +QNAN , R15 ;  /* 0x7fc000000e0f7823 */ /* 0x000fe2000000000f */
[----:B------:R-:W-:Y:S01]  /*3610*/  FFMA R27, R40, +QNAN , R9 ;  /* 0x7fc00000281b7823 */ /* 0x000fe20000000009 */
[C---:B------:R-:W-:Y:S01]  /*3620*/  FFMA R13, R42.reuse, +QNAN , R13 ;  /* 0x7fc000002a0d7823 */ /* 0x040fe2000000000d */
[C---:B------:R-:W-:Y:S01]  /*3630*/  FFMA R37, R42.reuse, +QNAN , R37 ;  /* 0x7fc000002a257823 */ /* 0x040fe20000000025 */
[C---:B------:R-:W-:Y:S01]  /*3640*/  FFMA R36, R42.reuse, +QNAN , R36 ;  /* 0x7fc000002a247823 */ /* 0x040fe20000000024 */
[----:B------:R-:W-:Y:S01]  /*3650*/  FFMA R38, R42, +QNAN , R38 ;  /* 0x7fc000002a267823 */ /* 0x000fe20000000026 */
[----:B-1----:R-:W-:Y:S01]  /*3660*/  SHF.L.U32 R42, R25, 0x10, RZ ;  /* 0x00000010192a7819 */ /* 0x002fe200000006ff */
[----:B------:R-:W-:Y:S01]  /*3670*/  FFMA R25, R40, +QNAN , R11 ;  /* 0x7fc0000028197823 */ /* 0x000fe2000000000b */
[----:B------:R-:W1:Y:S01]  /*3680*/  LDS.U16 R9, [R22+0x4e] ;  /* 0x00004e0016097984 */ /* 0x000e620000000400 */
[----:B--2---:R-:W-:Y:S01]  /*3690*/  SHF.L.U32 R26, R26, 0x10, RZ ;  /* 0x000000101a1a7819 */ /* 0x004fe200000006ff */
[C---:B------:R-:W-:Y:S01]  /*36a0*/  FFMA R12, R40.reuse, +QNAN , R35 ;  /* 0x7fc00000280c7823 */ /* 0x040fe20000000023 */
[----:B------:R-:W-:Y:S01]  /*36b0*/  FFMA R35, R40, +QNAN , R39 ;  /* 0x7fc0000028237823 */ /* 0x000fe20000000027 */
[----:B------:R-:W2:Y:S01]  /*36c0*/  LDS.U16 R11, [R22+0x8c] ;  /* 0x00008c00160b7984 */ /* 0x000ea20000000400 */
[C---:B------:R-:W-:Y:S01]  /*36d0*/  FMUL R42, R23.reuse, R42 ;  /* 0x0000002a172a7220 */ /* 0x040fe20000400000 */
[C---:B------:R-:W-:Y:S01]  /*36e0*/  FMUL R40, R23.reuse, R26 ;  /* 0x0000001a17287220 */ /* 0x040fe20000400000 */
[----:B----4-:R-:W-:Y:S01]  /*36f0*/  SHF.L.U32 R6, R6, 0x10, RZ ;  /* 0x0000001006067819 */ /* 0x010fe200000006ff */
[----:B------:R-:W-:Y:S01]  /*3700*/  FFMA R14, R14, +QNAN , R43 ;  /* 0x7fc000000e0e7823 */ /* 0x000fe2000000002b */
[----:B------:R-:W-:Y:S01]  /*3710*/  FFMA R26, R42, +QNAN , R13 ;  /* 0x7fc000002a1a7823 */ /* 0x000fe2000000000d */
[----:B------:R-:W-:Y:S01]  /*3720*/  FFMA R13, R40, +QNAN , R12 ;  /* 0x7fc00000280d7823 */ /* 0x000fe2000000000c */
[----:B------:R-:W-:Y:S01]  /*3730*/  SHF.L.U32 R44, R24, 0x10, RZ ;  /* 0x00000010182c7819 */ /* 0x000fe200000006ff */
[----:B------:R-:W3:Y:S01]  /*3740*/  LDS.U16 R12, [R22+0x8e] ;  /* 0x00008e00160c7984 */ /* 0x000ee20000000400 */
[C---:B------:R-:W-:Y:S01]  /*3750*/  FFMA R24, R42.reuse, +QNAN , R37 ;  /* 0x7fc000002a187823 */ /* 0x040fe20000000025 */
[----:B------:R-:W-:Y:S01]  /*3760*/  FFMA R37, R42, +QNAN , R38 ;  /* 0x7fc000002a257823 */ /* 0x000fe20000000026 */
[C---:B------:R-:W-:Y:S01]  /*3770*/  FFMA R27, R40.reuse, +QNAN , R27 ;  /* 0x7fc00000281b7823 */ /* 0x040fe2000000001b */
[C---:B------:R-:W-:Y:S01]  /*3780*/  FFMA R25, R40.reuse, +QNAN , R25 ;  /* 0x7fc0000028197823 */ /* 0x040fe20000000019 */
[----:B------:R-:W-:Y:S01]  /*3790*/  FFMA R35, R40, +QNAN , R35 ;  /* 0x7fc0000028237823 */ /* 0x000fe20000000023 */
[----:B------:R-:W-:Y:S01]  /*37a0*/  SHF.L.U32 R40, R8, 0x10, RZ ;  /* 0x0000001008287819 */ /* 0x000fe200000006ff */
[C---:B------:R-:W-:Y:S01]  /*37b0*/  FMUL R38, R23.reuse, R6 ;  /* 0x0000000617267220 */ /* 0x040fe20000400000 */
[----:B------:R-:W4:Y:S01]  /*37c0*/  LDS.U16 R8, [R22+0x50] ;  /* 0x0000500016087984 */ /* 0x000f220000000400 */
[----:B------:R-:W-:Y:S01]  /*37d0*/  FFMA R36, R42, +QNAN , R36 ;  /* 0x7fc000002a247823 */ /* 0x000fe20000000024 */
[----:B------:R-:W-:Y:S01]  /*37e0*/  FMUL R39, R23, R44 ;  /* 0x0000002c17277220 */ /* 0x000fe20000400000 */
[----:B-----5:R-:W-:Y:S01]  /*37f0*/  SHF.L.U32 R42, R7, 0x10, RZ ;  /* 0x00000010072a7819 */ /* 0x020fe200000006ff */
[----:B------:R-:W5:Y:S01]  /*3800*/  LDS.U16 R6, [R22+0x90] ;  /* 0x0000900016067984 */ /* 0x000f620000000400 */
[----:B------:R-:W-:Y:S01]  /*3810*/  FFMA R7, R38, +QNAN , R13 ;  /* 0x7fc0000026077823 */ /* 0x000fe2000000000d */
[C---:B------:R-:W-:Y:S01]  /*3820*/  FFMA R26, R39.reuse, +QNAN , R26 ;  /* 0x7fc00000271a7823 */ /* 0x040fe2000000001a */
[C---:B------:R-:W-:Y:S01]  /*3830*/  FFMA R24, R39.reuse, +QNAN , R24 ;  /* 0x7fc0000027187823 */ /* 0x040fe20000000018 */
[C---:B------:R-:W-:Y:S01]  /*3840*/  FFMA R36, R39.reuse, +QNAN , R36 ;  /* 0x7fc0000027247823 */ /* 0x040fe20000000024 */
[----:B------:R-:W-:Y:S01]  /*3850*/  FFMA R37, R39, +QNAN , R37 ;  /* 0x7fc0000027257823 */ /* 0x000fe20000000025 */
[C---:B------:R-:W-:Y:S01]  /*3860*/  FMUL R39, R23.reuse, R40 ;  /* 0x0000002817277220 */ /* 0x040fe20000400000 */
[----:B------:R-:W-:Y:S01]  /*3870*/  FMUL R40, R23, R42 ;  /* 0x0000002a17287220 */ /* 0x000fe20000400000 */
[----:B------:R-:W5:Y:S01]  /*3880*/  LDS.U16 R13, [R22+0x52] ;  /* 0x00005200160d7984 */ /* 0x000f620000000400 */
[----:B0-----:R-:W-:Y:S01]  /*3890*/  SHF.L.U32 R42, R10, 0x10, RZ ;  /* 0x000000100a2a7819 */ /* 0x001fe200000006ff */
[C---:B------:R-:W-:Y:S01]  /*38a0*/  FFMA R27, R38.reuse, +QNAN , R27 ;  /* 0x7fc00000261b7823 */ /* 0x040fe2000000001b */
[C---:B------:R-:W-:Y:S01]  /*38b0*/  FFMA R25, R38.reuse, +QNAN , R25 ;  /* 0x7fc0000026197823 */ /* 0x040fe20000000019 */
[----:B------:R-:W0:Y:S01]  /*38c0*/  LDS.U16 R10, [R22+0x92] ;  /* 0x00009200160a7984 */ /* 0x000e220000000400 */
[----:B------:R-:W-:Y:S01]  /*38d0*/  FFMA R38, R38, +QNAN , R35 ;  /* 0x7fc0000026267823 */ /* 0x000fe20000000023 */
[C---:B------:R-:W-:Y:S01]  /*38e0*/  FFMA R26, R39.reuse, +QNAN , R26 ;  /* 0x7fc00000271a7823 */ /* 0x040fe2000000001a */
[C---:B------:R-:W-:Y:S01]  /*38f0*/  FFMA R24, R39.reuse, +QNAN , R24 ;  /* 0x7fc0000027187823 */ /* 0x040fe20000000018 */
[C---:B------:R-:W-:Y:S01]  /*3900*/  FFMA R36, R39.reuse, +QNAN , R36 ;  /* 0x7fc0000027247823 */ /* 0x040fe20000000024 */
[----:B------:R-:W-:Y:S01]  /*3910*/  FFMA R37, R39, +QNAN , R37 ;  /* 0x7fc0000027257823 */ /* 0x000fe20000000025 */
[C---:B------:R-:W-:Y:S01]  /*3920*/  FFMA R35, R40.reuse, +QNAN , R7 ;  /* 0x7fc0000028237823 */ /* 0x040fe20000000007 */
[----:B------:R-:W-:Y:S01]  /*3930*/  FMUL R39, R23, R42 ;  /* 0x0000002a17277220 */ /* 0x000fe20000400000 */
[C---:B------:R-:W-:Y:S01]  /*3940*/  FFMA R27, R40.reuse, +QNAN , R27 ;  /* 0x7fc00000281b7823 */ /* 0x040fe2000000001b */
[C---:B------:R-:W-:Y:S01]  /*3950*/  FFMA R25, R40.reuse, +QNAN , R25 ;  /* 0x7fc0000028197823 */ /* 0x040fe20000000019 */
[----:B------:R-:W-:Y:S01]  /*3960*/  FFMA R38, R40, +QNAN , R38 ;  /* 0x7fc0000028267823 */ /* 0x000fe20000000026 */
[----:B------:R-:W0:Y:S01]  /*3970*/  LDS.U16 R7, [R22+0x54] ;  /* 0x0000540016077984 */ /* 0x000e220000000400 */
[----:B-1----:R-:W-:Y:S01]  /*3980*/  SHF.L.U32 R42, R9, 0x10, RZ ;  /* 0x00000010092a7819 */ /* 0x002fe200000006ff */
[----:B------:R-:W-:Y:S01]  /*3990*/  FFMA R26, R39, +QNAN , R26 ;  /* 0x7fc00000271a7823 */ /* 0x000fe2000000001a */
[----:B--2---:R-:W-:Y:S01]  /*39a0*/  SHF.L.U32 R40, R11, 0x10, RZ ;  /* 0x000000100b287819 */ /* 0x004fe200000006ff */
[C---:B------:R-:W-:Y:S01]  /*39b0*/  FFMA R11, R39.reuse, +QNAN , R24 ;  /* 0x7fc00000270b7823 */ /* 0x040fe20000000018 */
[C---:B------:R-:W-:Y:S01]  /*39c0*/  FFMA R36, R39.reuse, +QNAN , R36 ;  /* 0x7fc0000027247823 */ /* 0x040fe20000000024 */
[----:B------:R-:W-:Y:S01]  /*39d0*/  FFMA R37, R39, +QNAN , R37 ;  /* 0x7fc0000027257823 */ /* 0x000fe20000000025 */
[C---:B------:R-:W-:Y:S01]  /*39e0*/  FMUL R39, R23.reuse, R42 ;  /* 0x0000002a17277220 */ /* 0x040fe20000400000 */
[----:B------:R-:W-:Y:S01]  /*39f0*/  FMUL R40, R23, R40 ;  /* 0x0000002817287220 */ /* 0x000fe20000400000 */
[----:B------:R-:W-:Y:S02]  /*3a00*/  LDS.U16 R9, [R22+0x94] ;  /* 0x0000940016097984 */ /* 0x000fe40000000400 */
[C---:B------:R-:W-:Y:S01]  /*3a10*/  FFMA R24, R39.reuse, +QNAN , R26 ;  /* 0x7fc0000027187823 */ /* 0x040fe2000000001a */
[C---:B------:R-:W-:Y:S01]  /*3a20*/  FFMA R27, R40.reuse, +QNAN , R27 ;  /* 0x7fc00000281b7823 */ /* 0x040fe2000000001b */
[C---:B------:R-:W-:Y:S01]  /*3a30*/  FFMA R35, R40.reuse, +QNAN , R35 ;  /* 0x7fc0000028237823 */ /* 0x040fe20000000023 */
[C---:B------:R-:W-:Y:S01]  /*3a40*/  FFMA R25, R40.reuse, +QNAN , R25 ;  /* 0x7fc0000028197823 */ /* 0x040fe20000000019 */
[----:B------:R-:W-:Y:S01]  /*3a50*/  FFMA R38, R40, +QNAN , R38 ;  /* 0x7fc0000028267823 */ /* 0x000fe20000000026 */
[C---:B------:R-:W-:Y:S01]  /*3a60*/  FFMA R26, R39.reuse, +QNAN , R11 ;  /* 0x7fc00000271a7823 */ /* 0x040fe2000000000b */
[----:B---3--:R-:W-:Y:S01]  /*3a70*/  SHF.L.U32 R40, R12, 0x10, RZ ;  /* 0x000000100c287819 */ /* 0x008fe200000006ff */
[----:B------:R-:W1:Y:S01]  /*3a80*/  LDS.U16 R11, [R22+0x56] ;  /* 0x00005600160b7984 */ /* 0x000e620000000400 */
[----:B----4-:R-:W-:Y:S01]  /*3a90*/  SHF.L.U32 R42, R8, 0x10, RZ ;  /* 0x00000010082a7819 */ /* 0x010fe200000006ff */
[----:B------:R-:W-:Y:S01]  /*3aa0*/  FFMA R12, R39, +QNAN , R36 ;  /* 0x7fc00000270c7823 */ /* 0x000fe20000000024 */
[----:B-----5:R-:W-:Y:S01]  /*3ab0*/  SHF.L.U32 R44, R6, 0x10, RZ ;  /* 0x00000010062c7819 */ /* 0x020fe200000006ff */
[----:B------:R-:W-:Y:S01]  /*3ac0*/  FMUL R40, R23, R40 ;  /* 0x0000002817287220 */ /* 0x000fe20000400000 */
[----:B------:R-:W2:Y:S01]  /*3ad0*/  LDS.U16 R8, [R22+0x96] ;  /* 0x0000960016087984 */ /* 0x000ea20000000400 */
[----:B------:R-:W-:Y:S01]  /*3ae0*/  FFMA R36, R39, +QNAN , R37 ;  /* 0x7fc0000027247823 */ /* 0x000fe20000000025 */
[C---:B------:R-:W-:Y:S01]  /*3af0*/  FMUL R39, R23.reuse, R42 ;  /* 0x0000002a17277220 */ /* 0x040fe20000400000 */
[C---:B------:R-:W-:Y:S01]  /*3b00*/  FFMA R27, R40.reuse, +QNAN , R27 ;  /* 0x7fc00000281b7823 */ /* 0x040fe2000000001b */
[C---:B------:R-:W-:Y:S01]  /*3b10*/  FFMA R6, R40.reuse, +QNAN , R35 ;  /* 0x7fc0000028067823 */ /* 0x040fe20000000023 */
[C---:B------:R-:W-:Y:S01]  /*3b20*/  FFMA R37, R40.reuse, +QNAN , R25 ;  /* 0x7fc0000028257823 */ /* 0x040fe20000000019 */
[----:B------:R-:W-:Y:S01]  /*3b30*/  FFMA R38, R40, +QNAN , R38 ;  /* 0x7fc0000028267823 */ /* 0x000fe20000000026 */
[----:B------:R-:W-:Y:S01]  /*3b40*/  FMUL R40, R23, R44 ;  /* 0x0000002c17287220 */ /* 0x000fe20000400000 */
[----:B------:R-:W-:Y:S01]  /*3b50*/  FFMA R25, R39, +QNAN , R12 ;  /* 0x7fc0000027197823 */ /* 0x000fe2000000000c */
[----:B------:R-:W-:Y:S01]  /*3b60*/  SHF.L.U32 R42, R13, 0x10, RZ ;  /* 0x000000100d2a7819 */ /* 0x000fe200000006ff */
[----:B------:R-:W3:Y:S01]  /*3b70*/  LDS.U16 R12, [R22+0x58] ;  /* 0x00005800160c7984 */ /* 0x000ee20000000400 */
        /* <DEDUP_REMOVED lines=8> */
[----:B------:R-:W-:Y:S01]  /*3c00*/  FFMA R36, R39, +QNAN , R36 ;  /* 0x7fc0000027247823 */ /* 0x000fe20000000024 */
[----:B------:R-:W-:Y:S01]  /*3c10*/  FMUL R39, R23, R42 ;  /* 0x0000002a17277220 */ /* 0x000fe20000400000 */
[----:B------:R-:W-:Y:S01]  /*3c20*/  SHF.L.U32 R42, R7, 0x10, RZ ;  /* 0x00000010072a7819 */ /* 0x000fe200000006ff */
[----:B------:R-:W4:Y:S01]  /*3c30*/  LDS.U16 R6, [R22+0x5a] ;  /* 0x00005a0016067984 */ /* 0x000f220000000400 */
[----:B------:R-:W-:Y:S01]  /*3c40*/  FMUL R40, R23, R40 ;  /* 0x0000002817287220 */ /* 0x000fe20000400000 */
[C---:B------:R-:W-:Y:S01]  /*3c50*/  FFMA R24, R39.reuse, +QNAN , R24 ;  /* 0x7fc0000027187823 */ /* 0x040fe20000000018 */
[C---:B------:R-:W-:Y:S01]  /*3c60*/  FFMA R38, R39.reuse, +QNAN , R26 ;  /* 0x7fc0000027267823 */ /* 0x040fe2000000001a */
[C---:B------:R-:W-:Y:S01]  /*3c70*/  FFMA R25, R39.reuse, +QNAN , R25 ;  /* 0x7fc0000027197823 */ /* 0x040fe20000000019 */
[----:B------:R-:W-:Y:S01]  /*3c80*/  FFMA R36, R39, +QNAN , R36 ;  /* 0x7fc0000027247823 */ /* 0x000fe20000000024 */
[----:B------:R-:W-:Y:S01]  /*3c90*/  FMUL R39, R23, R42 ;  /* 0x0000002a17277220 */ /* 0x000fe20000400000 */
[----:B------:R-:W5:Y:S01]  /*3ca0*/  LDS.U16 R7, [R22+0x9a] ;  /* 0x00009a0016077984 */ /* 0x000f620000000400 */
[C---:B------:R-:W-:Y:S01]  /*3cb0*/  FFMA R35, R40.reuse, +QNAN , R35 ;  /* 0x7fc0000028237823 */ /* 0x040fe20000000023 */
[C---:B------:R-:W-:Y:S01]  /*3cc0*/  FFMA R13, R40.reuse, +QNAN , R13 ;  /* 0x7fc00000280d7823 */ /* 0x040fe2000000000d */
[C---:B------:R-:W-:Y:S01]  /*3cd0*/  FFMA R26, R39.reuse, +QNAN , R24 ;  /* 0x7fc00000271a7823 */ /* 0x040fe20000000018 */
[----:B------:R-:W-:Y:S01]  /*3ce0*/  FFMA R24, R39, +QNAN , R38 ;  /* 0x7fc0000027187823 */ /* 0x000fe20000000026 */
[C---:B------:R-:W-:Y:S01]  /*3cf0*/  FFMA R27, R40.reuse, +QNAN , R27 ;  /* 0x7fc00000281b7823 */ /* 0x040fe2000000001b */
[----:B-1----:R-:W-:Y:S01]  /*3d00*/  SHF.L.U32 R38, R11, 0x10, RZ ;  /* 0x000000100b267819 */ /* 0x002fe200000006ff */
[----:B------:R-:W-:Y:S01]  /*3d10*/  FFMA R37, R40, +QNAN , R37 ;  /* 0x7fc0000028257823 */ /* 0x000fe20000000025 */
[----:B------:R-:W1:Y:S01]  /*3d20*/  LDS.U16 R11, [R22+0x5c] ;  /* 0x00005c00160b7984 */ /* 0x000e620000000400 */
[----:B------:R-:W-:Y:S01]  /*3d30*/  SHF.L.U32 R40, R9, 0x10, RZ ;  /* 0x0000001009287819 */ /* 0x000fe200000006ff */
[C---:B------:R-:W-:Y:S01]  /*3d40*/  FFMA R25, R39.reuse, +QNAN , R25 ;  /* 0x7fc0000027197823 */ /* 0x040fe20000000019 */
[----:B--2---:R-:W-:Y:S01]  /*3d50*/  SHF.L.U32 R42, R8, 0x10, RZ ;  /* 0x00000010082a7819 */ /* 0x004fe200000006ff */
[----:B------:R-:W2:Y:S01]  /*3d60*/  LDS.U16 R9, [R22+0x9c] ;  /* 0x00009c0016097984 */ /* 0x000ea20000000400 */
[----:B------:R-:W-:Y:S01]  /*3d70*/  FFMA R36, R39, +QNAN , R36 ;  /* 0x7fc0000027247823 */ /* 0x000fe20000000024 */
[C---:B------:R-:W-:Y:S01]  /*3d80*/  FMUL R40, R23.reuse, R40 ;  /* 0x0000002817287220 */ /* 0x040fe20000400000 */
[C---:B------:R-:W-:Y:S01]  /*3d90*/  FMUL R39, R23.reuse, R38 ;  /* 0x0000002617277220 */ /* 0x040fe20000400000 */
[----:B------:R-:W-:-:S02]  /*3da0*/  FMUL R38, R23, R42 ;  /* 0x0000002a17267220 */ /* 0x000fc40000400000 */
[C---:B------:R-:W-:Y:S01]  /*3db0*/  FFMA R35, R40.reuse, +QNAN , R35 ;  /* 0x7fc0000028237823 */ /* 0x040fe20000000023 */
[C---:B------:R-:W-:Y:S01]  /*3dc0*/  FFMA R8, R40.reuse, +QNAN , R13 ;  /* 0x7fc0000028087823 */ /* 0x040fe2000000000d */
[C---:B------:R-:W-:Y:S01]  /*3dd0*/  FFMA R27, R40.reuse, +QNAN , R27 ;  /* 0x7fc00000281b7823 */ /* 0x040fe2000000001b */
[----:B------:R-:W-:Y:S01]  /*3de0*/  FFMA R37, R40, +QNAN , R37 ;  /* 0x7fc0000028257823 */ /* 0x000fe20000000025 */
[----:B---3--:R-:W-:Y:S01]  /*3df0*/  SHF.L.U32 R40, R12, 0x10, RZ ;  /* 0x000000100c287819 */ /* 0x008fe200000006ff */
[C---:B------:R-:W-:Y:S01]  /*3e00*/  FFMA R12, R38.reuse, +QNAN , R35 ;  /* 0x7fc00000260c7823 */ /* 0x040fe20000000023 */
[----:B------:R-:W3:Y:S01]  /*3e10*/  LDS.U16 R13, [R22+0x5e] ;  /* 0x00005e00160d7984 */ /* 0x000ee20000000400 */
[C---:B------:R-:W-:Y:S01]  /*3e20*/  FFMA R35, R38.reuse, +QNAN , R8 ;  /* 0x7fc0000026237823 */ /* 0x040fe20000000008 */
[C---:B------:R-:W-:Y:S01]  /*3e30*/  FFMA R27, R38.reuse, +QNAN , R27 ;  /* 0x7fc00000261b7823 */ /* 0x040fe2000000001b */
[----:B------:R-:W-:Y:S01]  /*3e40*/  FFMA R37, R38, +QNAN , R37 ;  /* 0x7fc0000026257823 */ /* 0x000fe20000000025 */
[----:B0-----:R-:W-:Y:S01]  /*3e50*/  SHF.L.U32 R38, R10, 0x10, RZ ;  /* 0x000000100a267819 */ /* 0x001fe200000006ff */
[----:B------:R-:W-:Y:S01]  /*3e60*/  LDS.U16 R8, [R22+0x60] ;  /* 0x0000600016087984 */ /* 0x000fe20000000400 */
[C---:B------:R-:W-:Y:S01]  /*3e70*/  FFMA R26, R39.reuse, +QNAN , R26 ;  /* 0x7fc00000271a7823 */ /* 0x040fe2000000001a */
[C---:B------:R-:W-:Y:S01]  /*3e80*/  FFMA R24, R39.reuse, +QNAN , R24 ;  /* 0x7fc0000027187823 */ /* 0x040fe20000000018 */
[C---:B------:R-:W-:Y:S01]  /*3e90*/  FFMA R25, R39.reuse, +QNAN , R25 ;  /* 0x7fc0000027197823 */ /* 0x040fe20000000019 */
[----:B------:R-:W0:Y:S01]  /*3ea0*/  LDS.U16 R10, [R22+0x9e] ;  /* 0x00009e00160a7984 */ /* 0x000e220000000400 */
[----:B------:R-:W-:Y:S01]  /*3eb0*/  FFMA R36, R39, +QNAN , R36 ;  /* 0x7fc0000027247823 */ /* 0x000fe20000000024 */
[C---:B------:R-:W-:Y:S01]  /*3ec0*/  FMUL R39, R23.reuse, R40 ;  /* 0x0000002817277220 */ /* 0x040fe20000400000 */
[----:B------:R-:W-:Y:S01]  /*3ed0*/  FMUL R40, R23, R38 ;  /* 0x0000002617287220 */ /* 0x000fe20000400000 */
[----:B----4-:R-:W-:-:S02]  /*3ee0*/  SHF.L.U32 R42, R6, 0x10, RZ ;  /* 0x00000010062a7819 */ /* 0x010fc400000006ff */
[----:B------:R-:W-:Y:S01]  /*3ef0*/  FFMA R6, R39, +QNAN , R24 ;  /* 0x7fc0000027067823 */ /* 0x000fe20000000018 */
[C---:B------:R-:W-:Y:S01]  /*3f00*/  FFMA R24, R40.reuse, +QNAN , R12 ;  /* 0x7fc0000028187823 */ /* 0x040fe2000000000c */
[C---:B------:R-:W-:Y:S01]  /*3f10*/  FFMA R35, R40.reuse, +QNAN , R35 ;  /* 0x7fc0000028237823 */ /* 0x040fe20000000023 */
[C---:B------:R-:W-:Y:S01]  /*3f20*/  FFMA R27, R40.reuse, +QNAN , R27 ;  /* 0x7fc00000281b7823 */ /* 0x040fe2000000001b */
[----:B------:R-:W-:Y:S01]  /*3f30*/  FFMA R37, R40, +QNAN , R37 ;  /* 0x7fc0000028257823 */ /* 0x000fe20000000025 */
[----:B-----5:R-:W-:Y:S01]  /*3f40*/  SHF.L.U32 R40, R7, 0x10, RZ ;  /* 0x0000001007287819 */ /* 0x020fe200000006ff */
[----:B------:R-:W4:Y:S01]  /*3f50*/  LDS.U16 R12, [R22+0xa0] ;  /* 0x0000a000160c7984 */ /* 0x000f220000000400 */
[C---:B------:R-:W-:Y:S01]  /*3f60*/  FFMA R26, R39.reuse, +QNAN , R26 ;  /* 0x7fc00000271a7823 */ /* 0x040fe2000000001a */
[C---:B------:R-:W-:Y:S01]  /*3f70*/  FFMA R25, R39.reuse, +QNAN , R25 ;  /* 0x7fc0000027197823 */ /* 0x040fe20000000019 */
[----:B------:R-:W-:Y:S01]  /*3f80*/  FFMA R38, R39, +QNAN , R36 ;  /* 0x7fc0000027267823 */ /* 0x000fe20000000024 */
[----:B------:R-:W5:Y:S01]  /*3f90*/  LDS.U16 R7, [R22+0x62] ;  /* 0x0000620016077984 */ /* 0x000f620000000400 */
[----:B------:R-:W-:Y:S01]  /*3fa0*/  FMUL R39, R23, R42 ;  /* 0x0000002a17277220 */ /* 0x000fe20000400000 */
[----:B-1----:R-:W-:Y:S01]  /*3fb0*/  SHF.L.U32 R42, R11, 0x10, RZ ;  /* 0x000000100b2a7819 */ /* 0x002fe200000006ff */
[----:B------:R-:W-:Y:S01]  /*3fc0*/  FMUL R40, R23, R40 ;  /* 0x0000002817287220 */ /* 0x000fe20000400000 */
[----:B--2---:R-:W-:Y:S01]  /*3fd0*/  SHF.L.U32 R44, R9, 0x10, RZ ;  /* 0x00000010092c7819 */ /* 0x004fe200000006ff */
[C---:B------:R-:W-:Y:S01]  /*3fe0*/  FFMA R36, R39.reuse, +QNAN , R26 ;  /* 0x7fc0000027247823 */ /* 0x040fe2000000001a */
[----:B------:R-:W-:Y:S01]  /*3ff0*/  FFMA R26, R39, +QNAN , R6 ;  /* 0x7fc00000271a7823 */ /* 0x000fe20000000006 */
[----:B------:R-:W-:Y:S01]  /*4000*/  FMUL R9, R23, R42 ;  /* 0x0000002a17097220 */ /* 0x000fe20000400000 */
[C---:B------:R-:W-:Y:S01]  /*4010*/  FFMA R25, R39.reuse, +QNAN , R25 ;  /* 0x7fc0000027197823 */ /* 0x040fe20000000019 */
[----:B------:R-:W-:Y:S01]  /*4020*/  FFMA R38, R39, +QNAN , R38 ;  /* 0x7fc0000027267823 */ /* 0x000fe20000000026 */
[----:B------:R-:W1:Y:S01]  /*4030*/  LDS.U16 R6, [R22+0xa2] ;  /* 0x0000a20016067984 */ /* 0x000e620000000400 */
[C---:B------:R-:W-:Y:S01]  /*4040*/  FFMA R36, R9.reuse, +QNAN , R36 ;  /* 0x7fc0000009247823 */ /* 0x040fe20000000024 */
[C---:B------:R-:W-:Y:S01]  /*4050*/  FFMA R26, R9.reuse, +QNAN , R26 ;  /* 0x7fc00000091a7823 */ /* 0x040fe2000000001a */
[C---:B------:R-:W-:Y:S01]  /*4060*/  FFMA R25, R9.reuse, +QNAN , R25 ;  /* 0x7fc0000009197823 */ /* 0x040fe20000000019 */
[----:B------:R-:W-:Y:S01]  /*4070*/  FFMA R38, R9, +QNAN , R38 ;  /* 0x7fc0000009267823 */ /* 0x000fe20000000026 */
[C---:B------:R-:W-:Y:S01]  /*4080*/  FFMA R11, R40.reuse, +QNAN , R27 ;  /* 0x7fc00000280b7823 */ /* 0x040fe2000000001b */
[----:B------:R-:W2:Y:S01]  /*4090*/  LDS.U16 R9, [R22+0x64] ;  /* 0x0000640016097984 */ /* 0x000ea20000000400 */
[C---:B------:R-:W-:Y:S01]  /*40a0*/  FFMA R24, R40.reuse, +QNAN , R24 ;  /* 0x7fc0000028187823 */ /* 0x040fe20000000018 */
[----:B------:R-:W-:Y:S01]  /*40b0*/  FMUL R39, R23, R44 ;  /* 0x0000002c17277220 */ /* 0x000fe20000400000 */
[C---:B------:R-:W-:Y:S01]  /*40c0*/  FFMA R35, R40.reuse, +QNAN , R35 ;  /* 0x7fc0000028237823 */ /* 0x040fe20000000023 */
[----:B------:R-:W-:Y:S01]  /*40d0*/  FFMA R37, R40, +QNAN , R37 ;  /* 0x7fc0000028257823 */ /* 0x000fe20000000025 */
[----:B---3--:R-:W-:Y:S01]  /*40e0*/  SHF.L.U32 R40, R13, 0x10, RZ ;  /* 0x000000100d287819 */ /* 0x008fe200000006ff */
[C---:B------:R-:W-:Y:S01]  /*40f0*/  FFMA R27, R39.reuse, +QNAN , R24 ;  /* 0x7fc00000271b7823 */ /* 0x040fe20000000018 */
[----:B------:R-:W-:Y:S01]  /*4100*/  FFMA R13, R39, +QNAN , R11 ;  /* 0x7fc00000270d7823 */ /* 0x000fe2000000000b */
[----:B0-----:R-:W-:Y:S01]  /*4110*/  SHF.L.U32 R24, R10, 0x10, RZ ;  /* 0x000000100a187819 */ /* 0x001fe200000006ff */
[----:B------:R-:W0:Y:S01]  /*4120*/  LDS.U16 R11, [R22+0x66] ;  /* 0x00006600160b7984 */ /* 0x000e220000000400 */
[----:B------:R-:W-:Y:S01]  /*4130*/  SHF.L.U32 R42, R8, 0x10, RZ ;  /* 0x00000010082a7819 */ /* 0x000fe200000006ff */
[----:B------:R-:W-:Y:S01]  /*4140*/  FMUL R41, R23, R40 ;  /* 0x0000002817297220 */ /* 0x000fe20000400000 */
[----:B------:R-:W-:Y:S01]  /*4150*/  FFMA R35, R39, +QNAN , R35 ;  /* 0x7fc0000027237823 */ /* 0x000fe20000000023 */
[----:B------:R-:W3:Y:S01]  /*4160*/  LDS.U16 R10, [R22+0xa4] ;  /* 0x0000a400160a7984 */ /* 0x000ee20000000400 */
[----:B------:R-:W-:Y:S01]  /*4170*/  FMUL R8, R23, R24 ;  /* 0x0000001817087220 */ /* 0x000fe20000400000 */
[----:B------:R-:W-:Y:S01]  /*4180*/  FFMA R37, R39, +QNAN , R37 ;  /* 0x7fc0000027257823 */ /* 0x000fe20000000025 */
[C---:B------:R-:W-:Y:S01]  /*4190*/  FFMA R24, R41.reuse, +QNAN , R36 ;  /* 0x7fc0000029187823 */ /* 0x040fe20000000024 */
[C---:B------:R-:W-:Y:S01]  /*41a0*/  FFMA R39, R41.reuse, +QNAN , R26 ;  /* 0x7fc0000029277823 */ /* 0x040fe2000000001a */
[C---:B------:R-:W-:Y:S01]  /*41b0*/  FFMA R27, R8.reuse, +QNAN , R27 ;  /* 0x7fc00000081b7823 */ /* 0x040fe2000000001b */
[C---:B------:R-:W-:Y:S01]  /*41c0*/  FFMA R35, R8.reuse, +QNAN , R35 ;  /* 0x7fc0000008237823 */ /* 0x040fe20000000023 */
[C---:B------:R-:W-:Y:S01]  /*41d0*/  FFMA R36, R8.reuse, +QNAN , R13 ;  /* 0x7fc0000008247823 */ /* 0x040fe2000000000d */
[----:B------:R-:W-:Y:S01]  /*41e0*/  FFMA R37, R8, +QNAN , R37 ;  /* 0x7fc0000008257823 */ /* 0x000fe20000000025 */
[C---:B------:R-:W-:Y:S01]  /*41f0*/  FFMA R40, R41.reuse, +QNAN , R25 ;  /* 0x7fc0000029287823 */ /* 0x040fe20000000019 */
[----:B------:R-:W-:Y:S01]  /*4200*/  FFMA R38, R41, +QNAN , R38 ;  /* 0x7fc0000029267823 */ /* 0x000fe20000000026 */
[----:B------:R-:W3:Y:S01]  /*4210*/  LDS.U16 R8, [R22+0xa6] ;  /* 0x0000a60016087984 */ /* 0x000ee20000000400 */
[----:B------:R-:W-:Y:S01]  /*4220*/  FMUL R41, R23, R42 ;  /* 0x0000002a17297220 */ /* 0x000fe20000400000 */
[----:B----4-:R-:W-:-:S03]  /*4230*/  SHF.L.U32 R12, R12, 0x10, RZ ;  /* 0x000000100c0c7819 */ /* 0x010fc600000006ff */
[C---:B------:R-:W-:Y:S01]  /*4240*/  FFMA R26, R41.reuse, +QNAN , R24 ;  /* 0x7fc00000291a7823 */ /* 0x040fe20000000018 */
[----:B------:R-:W-:Y:S01]  /*4250*/  FFMA R24, R41, +QNAN , R40 ;  /* 0x7fc0000029187823 */ /* 0x000fe20000000028 */
[----:B-----5:R-:W-:Y:S01]  /*4260*/  SHF.L.U32 R40, R7, 0x10, RZ ;  /* 0x0000001007287819 */ /* 0x020fe200000006ff */
[----:B------:R-:W-:Y:S01]  /*4270*/  FFMA R13, R41, +QNAN , R38 ;  /* 0x7fc00000290d7823 */ /* 0x000fe20000000026 */
[----:B------:R-:W4:Y:S01]  /*4280*/  LDS.U16 R7, [R22+0x68] ;  /* 0x0000680016077984 */ /* 0x000f220000000400 */
[----:B------:R-:W-:Y:S01]  /*4290*/  FMUL R38, R23, R12 ;  /* 0x0000000c17267220 */ /* 0x000fe20000400000 */
[----:B-1----:R-:W-:Y:S01]  /*42a0*/  SHF.L.U32 R42, R6, 0x10, RZ ;  /* 0x00000010062a7819 */ /* 0x002fe200000006ff */
[----:B------:R-:W-:Y:S01]  /*42b0*/  FFMA R25, R41, +QNAN , R39 ;  /* 0x7fc0000029197823 */ /* 0x000fe20000000027 */
[----:B------:R-:W1:Y:S01]  /*42c0*/  LDS.U16 R12, [R22+0xa8] ;  /* 0x0000a800160c7984 */ /* 0x000e620000000400 */
[C---:B------:R-:W-:Y:S01]  /*42d0*/  FMUL R39, R23.reuse, R40 ;  /* 0x0000002817277220 */ /* 0x040fe20000400000 */
[C---:B------:R-:W-:Y:S01]  /*42e0*/  FFMA R27, R38.reuse, +QNAN , R27 ;  /* 0x7fc00000261b7823 */ /* 0x040fe2000000001b */
[C---:B------:R-:W-:Y:S01]  /*42f0*/  FFMA R35, R38.reuse, +QNAN , R35 ;  /* 0x7fc0000026237823 */ /* 0x040fe20000000023 */
[----:B------:R-:W5:Y:S01]  /*4300*/  LDS.U16 R6, [R22+0x6a] ;  /* 0x00006a0016067984 */ /* 0x000f620000000400 */
[C---:B------:R-:W-:Y:S01]  /*4310*/  FFMA R36, R38.reuse, +QNAN , R36 ;  /* 0x7fc0000026247823 */ /* 0x040fe20000000024 */
[----:B------:R-:W-:Y:S01]  /*4320*/  FFMA R37, R38, +QNAN , R37 ;  /* 0x7fc0000026257823 */ /* 0x000fe20000000025 */
[----:B------:R-:W-:Y:S01]  /*4330*/  FMUL R38, R23, R42 ;  /* 0x0000002a17267220 */ /* 0x000fe20000400000 */
[----:B--2---:R-:W-:Y:S01]  /*4340*/  SHF.L.U32 R40, R9, 0x10, RZ ;  /* 0x0000001009287819 */ /* 0x004fe200000006ff */
[C---:B------:R-:W-:Y:S01]  /*4350*/  FFMA R26, R39.reuse, +QNAN , R26 ;  /* 0x7fc00000271a7823 */ /* 0x040fe2000000001a */
[C---:B------:R-:W-:Y:S01]  /*4360*/  FFMA R25, R39.reuse, +QNAN , R25 ;  /* 0x7fc0000027197823 */ /* 0x040fe20000000019 */
[C---:B------:R-:W-:Y:S01]  /*4370*/  FFMA R24, R39.reuse, +QNAN , R24 ;  /* 0x7fc0000027187823 */ /* 0x040fe20000000018 */
[----:B------:R-:W-:Y:S01]  /*4380*/  FFMA R39, R39, +QNAN , R13 ;  /* 0x7fc0000027277823 */ /* 0x000fe2000000000d */
[C---:B------:R-:W-:Y:S01]  /*4390*/  FFMA R9, R38.reuse, +QNAN , R27 ;  /* 0x7fc0000026097823 */ /* 0x040fe2000000001b */
[----:B------:R-:W2:Y:S01]  /*43a0*/  LDS.U16 R13, [R22+0xaa] ;  /* 0x0000aa00160d7984 */ /* 0x000ea20000000400 */
[----:B------:R-:W-:Y:S01]  /*43b0*/  FMUL R27, R23, R40 ;  /* 0x00000028171b7220 */ /* 0x000fe20000400000 */
[----:B0-----:R-:W-:Y:S01]  /*43c0*/  SHF.L.U32 R42, R11, 0x10, RZ ;  /* 0x000000100b2a7819 */ /* 0x001fe200000006ff */
[----:B------:R-:W-:Y:S01]  /*43d0*/  FFMA R35, R38, +QNAN , R35 ;  /* 0x7fc0000026237823 */ /* 0x000fe20000000023 */
[----:B---3--:R-:W-:Y:S01]  /*43e0*/  SHF.L.U32 R40, R10, 0x10, RZ ;  /* 0x000000100a287819 */ /* 0x008fe200000006ff */
[C---:B------:R-:W-:Y:S01]  /*43f0*/  FFMA R36, R38.reuse, +QNAN , R36 ;  /* 0x7fc0000026247823 */ /* 0x040fe20000000024 */
[----:B------:R-:W-:Y:S01]  /*4400*/  FFMA R37, R38, +QNAN , R37 ;  /* 0x7fc0000026257823 */ /* 0x000fe20000000025 */
[C---:B------:R-:W-:Y:S01]  /*4410*/  FFMA R10, R27.reuse, +QNAN , R26 ;  /* 0x7fc000001b0a7823 */ /* 0x040fe2000000001a */
[C---:B------:R-:W-:Y:S01]  /*4420*/  FFMA R25, R27.reuse, +QNAN , R25 ;  /* 0x7fc000001b197823 */ /* 0x040fe20000000019 */
[C---:B------:R-:W-:Y:S01]  /*4430*/  FFMA R38, R27.reuse, +QNAN , R24 ;  /* 0x7fc000001b267823 */ /* 0x040fe20000000018 */
[----:B------:R-:W-:Y:S01]  /*4440*/  FFMA R39, R27, +QNAN , R39 ;  /* 0x7fc000001b277823 */ /* 0x000fe20000000027 */
[C---:B------:R-:W-:Y:S01]  /*4450*/  FMUL R41, R23.reuse, R42 ;  /* 0x0000002a17297220 */ /* 0x040fe20000400000 */
[----:B------:R-:W0:Y:S01]  /*4460*/  LDS.U16 R27, [R22+0x6c] ;  /* 0x00006c00161b7984 */ /* 0x000e220000000400 */
[----:B------:R-:W-:-:S02]  /*4470*/  FMUL R40, R23, R40 ;  /* 0x0000002817287220 */ /* 0x000fc40000400000 */
[C---:B------:R-:W-:Y:S01]  /*4480*/  FFMA R24, R41.reuse, +QNAN , R10 ;  /* 0x7fc0000029187823 */ /* 0x040fe2000000000a */
[----:B------:R-:W3:Y:S01]  /*4490*/  LDS.U16 R26, [R22+0xac] ;  /* 0x0000ac00161a7984 */ /* 0x000ee20000000400 */
[C---:B------:R-:W-:Y:S01]  /*44a0*/  FFMA R11, R40.reuse, +QNAN , R9 ;  /* 0x7fc00000280b7823 */ /* 0x040fe20000000009 */
[C---:B------:R-:W-:Y:S01]  /*44b0*/  FFMA R35, R40.reuse, +QNAN , R35 ;  /* 0x7fc0000028237823 */ /* 0x040fe20000000023 */
[C---:B------:R-:W-:Y:S01]  /*44c0*/  FFMA R36, R40.reuse, +QNAN , R36 ;  /* 0x7fc0000028247823 */ /* 0x040fe20000000024 */
[----:B------:R-:W-:Y:S01]  /*44d0*/  FFMA R37, R40, +QNAN , R37 ;  /* 0x7fc0000028257823 */ /* 0x000fe20000000025 */
[----:B------:R-:W3:Y:S01]  /*44e0*/  LDS.U16 R10, [R22+0x6e] ;  /* 0x00006e00160a7984 */ /* 0x000ee20000000400 */
[----:B------:R-:W-:Y:S01]  /*44f0*/  SHF.L.U32 R40, R8, 0x10, RZ ;  /* 0x0000001008287819 */ /* 0x000fe200000006ff */
[----:B------:R-:W-:Y:S01]  /*4500*/  FFMA R8, R41, +QNAN , R39 ;  /* 0x7fc0000029087823 */ /* 0x000fe20000000027 */
[----:B----4-:R-:W-:Y:S01]  /*4510*/  SHF.L.U32 R42, R7, 0x10, RZ ;  /* 0x00000010072a7819 */ /* 0x010fe200000006ff */
[----:B------:R-:W4:Y:S01]  /*4520*/  LDS.U16 R9, [R22+0xae] ;  /* 0x0000ae0016097984 */ /* 0x000f220000000400 */
[----:B-1----:R-:W-:Y:S01]  /*4530*/  SHF.L.U32 R12, R12, 0x10, RZ ;  /* 0x000000100c0c7819 */ /* 0x002fe200000006ff */
[----:B------:R-:W-:Y:S01]  /*4540*/  FMUL R40, R23, R40 ;  /* 0x0000002817287220 */ /* 0x000fe20000400000 */
[C---:B------:R-:W-:Y:S01]  /*4550*/  FFMA R25, R41.reuse, +QNAN , R25 ;  /* 0x7fc0000029197823 */ /* 0x040fe20000000019 */
[----:B------:R-:W-:Y:S01]  /*4560*/  FFMA R38, R41, +QNAN , R38 ;  /* 0x7fc0000029267823 */ /* 0x000fe20000000026 */
[----:B-----5:R-:W-:Y:S01]  /*4570*/  SHF.L.U32 R6, R6, 0x10, RZ ;  /* 0x0000001006067819 */ /* 0x020fe200000006ff */
[C---:B------:R-:W-:Y:S01]  /*4580*/  FFMA R7, R40.reuse, +QNAN , R11 ;  /* 0x7fc0000028077823 */ /* 0x040fe2000000000b */
[C---:B------:R-:W-:Y:S01]  /*4590*/  FMUL R39, R23.reuse, R42 ;  /* 0x0000002a17277220 */ /* 0x040fe20000400000 */
[----:B------:R-:W1:Y:S01]  /*45a0*/  LDS.U16 R11, [R22+0x70] ;  /* 0x00007000160b7984 */ /* 0x000e620000000400 */
[----:B------:R-:W-:Y:S01]  /*45b0*/  FMUL R12, R23, R12 ;  /* 0x0000000c170c7220 */ /* 0x000fe20000400000 */
        /* <DEDUP_REMOVED lines=12> */
[----:B--2---:R-:W-:Y:S01]  /*4680*/  SHF.L.U32 R40, R13, 0x10, RZ ;  /* 0x000000100d287819 */ /* 0x004fe200000006ff */
[----:B------:R-:W2:Y:S01]  /*4690*/  LDS.U16 R12, [R22+0xb0] ;  /* 0x0000b000160c7984 */ /* 0x000ea20000000400 */
[C---:B------:R-:W-:Y:S01]  /*46a0*/  FFMA R35, R41.reuse, +QNAN , R24 ;  /* 0x7fc0000029237823 */ /* 0x040fe20000000018 */
[C---:B------:R-:W-:Y:S01]  /*46b0*/  FFMA R13, R41.reuse, +QNAN , R25 ;  /* 0x7fc00000290d7823 */ /* 0x040fe20000000019 */
[C---:B------:R-:W-:Y:S01]  /*46c0*/  FFMA R24, R41.reuse, +QNAN , R38 ;  /* 0x7fc0000029187823 */ /* 0x040fe20000000026 */
[----:B------:R-:W-:Y:S01]  /*46d0*/  FFMA R25, R41, +QNAN , R8 ;  /* 0x7fc0000029197823 */ /* 0x000fe20000000008 */
[----:B------:R-:W-:Y:S01]  /*46e0*/  FMUL R41, R23, R40 ;  /* 0x0000002817297220 */ /* 0x000fe20000400000 */
[----:B------:R-:W5:Y:S01]  /*46f0*/  LDS.U16 R8, [R22+0xb2] ;  /* 0x0000b20016087984 */ /* 0x000f620000000400 */
[----:B0-----:R-:W-:-:S02]  /*4700*/  SHF.L.U32 R38, R27, 0x10, RZ ;  /* 0x000000101b267819 */ /* 0x001fc400000006ff */
[----:B------:R-:W-:Y:S01]  /*4710*/  FFMA R27, R41, +QNAN , R6 ;  /* 0x7fc00000291b7823 */ /* 0x000fe20000000006 */
[----:B------:R-:W0:Y:S01]  /*4720*/  LDS.U16 R7, [R22+0x72] ;  /* 0x0000720016077984 */ /* 0x000e220000000400 */
[----:B---3--:R-:W-:Y:S01]  /*4730*/  SHF.L.U32 R40, R26, 0x10, RZ ;  /* 0x000000101a287819 */ /* 0x008fe200000006ff */
[----:B------:R-:W-:Y:S01]  /*4740*/  FMUL R26, R23, R38 ;  /* 0x00000026171a7220 */ /* 0x000fe20000400000 */
[----:B------:R-:W-:Y:S01]  /*4750*/  SHF.L.U32 R10, R10, 0x10, RZ ;  /* 0x000000100a0a7819 */ /* 0x000fe200000006ff */
[----:B------:R-:W3:Y:S01]  /*4760*/  LDS.U16 R6, [R22+0x74] ;  /* 0x0000740016067984 */ /* 0x000ee20000000400 */
[----:B------:R-:W-:Y:S01]  /*4770*/  FFMA R39, R41, +QNAN , R39 ;  /* 0x7fc0000029277823 */ /* 0x000fe20000000027 */
[C---:B------:R-:W-:Y:S01]  /*4780*/  FFMA R35, R26.reuse, +QNAN , R35 ;  /* 0x7fc000001a237823 */ /* 0x040fe20000000023 */
[----:B----4-:R-:W-:Y:S01]  /*4790*/  SHF.L.U32 R42, R9, 0x10, RZ ;  /* 0x00000010092a7819 */ /* 0x010fe200000006ff */
[C---:B------:R-:W-:Y:S01]  /*47a0*/  FMUL R10, R23.reuse, R10 ;  /* 0x0000000a170a7220 */ /* 0x040fe20000400000 */
[----:B------:R-:W4:Y:S01]  /*47b0*/  LDS.U16 R9, [R22+0xb4] ;  /* 0x0000b40016097984 */ /* 0x000f220000000400 */
        /* <DEDUP_REMOVED lines=8> */
[----:B-1----:R-:W-:Y:S01]  /*4840*/  SHF.L.U32 R44, R11, 0x10, RZ ;  /* 0x000000100b2c7819 */ /* 0x002fe200000006ff */
[----:B------:R-:W1:Y:S01]  /*4850*/  LDS.U16 R10, [R22+0x76] ;  /* 0x00007600160a7984 */ /* 0x000e620000000400 */
[C---:B------:R-:W-:Y:S01]  /*4860*/  FFMA R36, R41.reuse, +QNAN , R36 ;  /* 0x7fc0000029247823 */ /* 0x040fe20000000024 */
[----:B------:R-:W-:Y:S01]  /*4870*/  FFMA R37, R41, +QNAN , R37 ;  /* 0x7fc0000029257823 */ /* 0x000fe20000000025 */
[C---:B------:R-:W-:Y:S01]  /*4880*/  FFMA R27, R38.reuse, +QNAN , R27 ;  /* 0x7fc00000261b7823 */ /* 0x040fe2000000001b */
[----:B------:R-:W1:Y:S01]  /*4890*/  LDS.U16 R11, [R22+0xb6] ;  /* 0x0000b600160b7984 */ /* 0x000e620000000400 */
[C---:B------:R-:W-:Y:S01]  /*48a0*/  FFMA R39, R38.reuse, +QNAN , R39 ;  /* 0x7fc0000026277823 */ /* 0x040fe20000000027 */
[C---:B------:R-:W-:Y:S01]  /*48b0*/  FFMA R36, R38.reuse, +QNAN , R36 ;  /* 0x7fc0000026247823 */ /* 0x040fe20000000024 */
[----:B------:R-:W-:Y:S01]  /*48c0*/  FFMA R38, R38, +QNAN , R37 ;  /* 0x7fc0000026267823 */ /* 0x000fe20000000025 */
[C---:B------:R-:W-:Y:S01]  /*48d0*/  FMUL R42, R23.reuse, R42 ;  /* 0x0000002a172a7220 */ /* 0x040fe20000400000 */
[----:B------:R-:W-:-:S03]  /*48e0*/  FMUL R41, R23, R44 ;  /* 0x0000002c17297220 */ /* 0x000fc60000400000 */
[C---:B------:R-:W-:Y:S01]  /*48f0*/  FFMA R27, R42.reuse, +QNAN , R27 ;  /* 0x7fc000002a1b7823 */ /* 0x040fe2000000001b */
[C---:B------:R-:W-:Y:S01]  /*4900*/  FFMA R35, R42.reuse, +QNAN , R39 ;  /* 0x7fc000002a237823 */ /* 0x040fe20000000027 */
[C---:B------:R-:W-:Y:S01]  /*4910*/  FFMA R24, R42.reuse, +QNAN , R36 ;  /* 0x7fc000002a187823 */ /* 0x040fe20000000024 */
[----:B------:R-:W-:Y:S01]  /*4920*/  FFMA R38, R42, +QNAN , R38 ;  /* 0x7fc000002a267823 */ /* 0x000fe20000000026 */
[----:B--2---:R-:W-:Y:S01]  /*4930*/  SHF.L.U32 R42, R12, 0x10, RZ ;  /* 0x000000100c2a7819 */ /* 0x004fe200000006ff */
[C---:B------:R-:W-:Y:S01]  /*4940*/  FFMA R36, R41.reuse, +QNAN , R26 ;  /* 0x7fc0000029247823 */ /* 0x040fe2000000001a */
[----:B------:R-:W-:Y:S01]  /*4950*/  FFMA R26, R41, +QNAN , R40 ;  /* 0x7fc00000291a7823 */ /* 0x000fe20000000028 */
[----:B-----5:R-:W-:Y:S01]  /*4960*/  SHF.L.U32 R40, R8, 0x10, RZ ;  /* 0x0000001008287819 */ /* 0x020fe200000006ff */
[----:B------:R-:W2:Y:S01]  /*4970*/  LDS.U16 R12, [R22+0x78] ;  /* 0x00007800160c7984 */ /* 0x000ea20000000400 */
[----:B------:R-:W-:Y:S01]  /*4980*/  FMUL R42, R23, R42 ;  /* 0x0000002a172a7220 */ /* 0x000fe20000400000 */
[----:B0-----:R-:W-:Y:S01]  /*4990*/  SHF.L.U32 R44, R7, 0x10, RZ ;  /* 0x00000010072c7819 */ /* 0x001fe200000006ff */
[C---:B------:R-:W-:Y:S01]  /*49a0*/  FFMA R37, R41.reuse, +QNAN , R13 ;  /* 0x7fc0000029257823 */ /* 0x040fe2000000000d */
[----:B------:R-:W-:Y:S01]  /*49b0*/  FFMA R25, R41, +QNAN , R25 ;  /* 0x7fc0000029197823 */ /* 0x000fe20000000019 */
[C---:B------:R-:W-:Y:S01]  /*49c0*/  FFMA R27, R42.reuse, +QNAN , R27 ;  /* 0x7fc000002a1b7823 */ /* 0x040fe2000000001b */
[C---:B------:R-:W-:Y:S01]  /*49d0*/  FFMA R35, R42.reuse, +QNAN , R35 ;  /* 0x7fc000002a237823 */ /* 0x040fe20000000023 */
[C---:B------:R-:W-:Y:S01]  /*49e0*/  FFMA R24, R42.reuse, +QNAN , R24 ;  /* 0x7fc000002a187823 */ /* 0x040fe20000000018 */
[----:B------:R-:W-:Y:S01]  /*49f0*/  FFMA R7, R42, +QNAN , R38 ;  /* 0x7fc000002a077823 */ /* 0x000fe20000000026 */
[----:B---3--:R-:W-:Y:S01]  /*4a00*/  SHF.L.U32 R42, R6, 0x10, RZ ;  /* 0x00000010062a7819 */ /* 0x008fe200000006ff */
[----:B------:R-:W0:Y:S01]  /*4a10*/  LDS.U16 R13, [R22+0xb8] ;  /* 0x0000b800160d7984 */ /* 0x000e220000000400 */
[C---:B------:R-:W-:Y:S01]  /*4a20*/  FMUL R6, R23.reuse, R40 ;  /* 0x0000002817067220 */ /* 0x040fe20000400000 */
[----:B------:R-:W-:-:S02]  /*4a30*/  FMUL R39, R23, R44 ;  /* 0x0000002c17277220 */ /* 0x000fc40000400000 */
[----:B------:R-:W3:Y:S01]  /*4a40*/  LDS.U16 R8, [R22+0x7a] ;  /* 0x00007a0016087984 */ /* 0x000ee20000000400 */
[C---:B------:R-:W-:Y:S01]  /*4a50*/  FFMA R27, R6.reuse, +QNAN , R27 ;  /* 0x7fc00000061b7823 */ /* 0x040fe2000000001b */
[C---:B------:R-:W-:Y:S01]  /*4a60*/  FFMA R35, R6.reuse, +QNAN , R35 ;  /* 0x7fc0000006237823 */ /* 0x040fe20000000023 */
[C---:B------:R-:W-:Y:S01]  /*4a70*/  FFMA R24, R6.reuse, +QNAN , R24 ;  /* 0x7fc0000006187823 */ /* 0x040fe20000000018 */
[----:B------:R-:W-:Y:S01]  /*4a80*/  FFMA R7, R6, +QNAN , R7 ;  /* 0x7fc0000006077823 */ /* 0x000fe20000000007 */
[----:B----4-:R-:W-:Y:S01]  /*4a90*/  SHF.L.U32 R6, R9, 0x10, RZ ;  /* 0x0000001009067819 */ /* 0x010fe200000006ff */
[C---:B------:R-:W-:Y:S01]  /*4aa0*/  FFMA R38, R39.reuse, +QNAN , R25 ;  /* 0x7fc0000027267823 */ /* 0x040fe20000000019 */
[----:B------:R-:W-:Y:S01]  /*4ab0*/  LDS.U16 R9, [R22+0x7c] ;  /* 0x00007c0016097984 */ /* 0x000fe20000000400 */
[C---:B------:R-:W-:Y:S01]  /*4ac0*/  FFMA R36, R39.reuse, +QNAN , R36 ;  /* 0x7fc0000027247823 */ /* 0x040fe20000000024 */
[----:B------:R-:W-:Y:S01]  /*4ad0*/  FFMA R37, R39, +QNAN , R37 ;  /* 0x7fc0000027257823 */ /* 0x000fe20000000025 */
[----:B------:R-:W-:Y:S01]  /*4ae0*/  FMUL R40, R23, R6 ;  /* 0x0000000617287220 */ /* 0x000fe20000400000 */
[----:B------:R-:W4:Y:S01]  /*4af0*/  LDS.U16 R25, [R22+0xba] ;  /* 0x0000ba0016197984 */ /* 0x000f220000000400 */
[----:B------:R-:W-:Y:S01]  /*4b00*/  FFMA R26, R39, +QNAN , R26 ;  /* 0x7fc00000271a7823 */ /* 0x000fe2000000001a */
[----:B------:R-:W-:Y:S01]  /*4b10*/  FMUL R39, R23, R42 ;  /* 0x0000002a17277220 */ /* 0x000fe20000400000 */
[----:B-1----:R-:W-:Y:S01]  /*4b20*/  SHF.L.U32 R42, R10, 0x10, RZ ;  /* 0x000000100a2a7819 */ /* 0x002fe200000006ff */
[----:B------:R-:W1:Y:S01]  /*4b30*/  LDS.U16 R6, [R22+0xbc] ;  /* 0x0000bc0016067984 */ /* 0x000e620000000400 */
[C---:B------:R-:W-:Y:S01]  /*4b40*/  FFMA R27, R40.reuse, +QNAN , R27 ;  /* 0x7fc00000281b7823 */ /* 0x040fe2000000001b */
[C---:B------:R-:W-:Y:S01]  /*4b50*/  FFMA R35, R40.reuse, +QNAN , R35 ;  /* 0x7fc0000028237823 */ /* 0x040fe20000000023 */
[C---:B------:R-:W-:Y:S01]  /*4b60*/  FFMA R24, R40.reuse, +QNAN , R24 ;  /* 0x7fc0000028187823 */ /* 0x040fe20000000018 */
[----:B------:R-:W-:Y:S01]  /*4b70*/  FFMA R7, R40, +QNAN , R7 ;  /* 0x7fc0000028077823 */ /* 0x000fe20000000007 */
[----:B------:R-:W5:Y:S01]  /*4b80*/  LDS.U16 R10, [R22+0x7e] ;  /* 0x00007e00160a7984 */ /* 0x000f620000000400 */
[----:B------:R-:W-:Y:S01]  /*4b90*/  SHF.L.U32 R40, R11, 0x10, RZ ;  /* 0x000000100b287819 */ /* 0x000fe200000006ff */
[C---:B------:R-:W-:Y:S01]  /*4ba0*/  FFMA R36, R39.reuse, +QNAN , R36 ;  /* 0x7fc0000027247823 */ /* 0x040fe20000000024 */
[C---:B------:R-:W-:Y:S01]  /*4bb0*/  FFMA R37, R39.reuse, +QNAN , R37 ;  /* 0x7fc0000027257823 */ /* 0x040fe20000000025 */
[----:B------:R4:W5:Y:S01]  /*4bc0*/  LDS.U16 R11, [R22+0xbe] ;  /* 0x0000be00160b7984 */ /* 0x0009620000000400 */
[C---:B------:R-:W-:Y:S01]  /*4bd0*/  FFMA R26, R39.reuse, +QNAN , R26 ;  /* 0x7fc00000271a7823 */ /* 0x040fe2000000001a */
[----:B------:R-:W-:Y:S01]  /*4be0*/  FFMA R38, R39, +QNAN , R38 ;  /* 0x7fc0000027267823 */ /* 0x000fe20000000026 */
[C---:B------:R-:W-:Y:S01]  /*4bf0*/  FMUL R39, R23.reuse, R42 ;  /* 0x0000002a17277220 */ /* 0x040fe20000400000 */
[----:B--2---:R-:W-:Y:S01]  /*4c00*/  SHF.L.U32 R42, R12, 0x10, RZ ;  /* 0x000000100c2a7819 */ /* 0x004fe200000006ff */
[----:B------:R-:W-:-:S02]  /*4c10*/  FMUL R12, R23, R40 ;  /* 0x00000028170c7220 */ /* 0x000fc40000400000 */
[C---:B------:R-:W-:Y:S01]  /*4c20*/  FFMA R36, R39.reuse, +QNAN , R36 ;  /* 0x7fc0000027247823 */ /* 0x040fe20000000024 */
[----:B------:R-:W-:Y:S01]  /*4c30*/  FFMA R37, R39, +QNAN , R37 ;  /* 0x7fc0000027257823 */ /* 0x000fe20000000025 */
[C---:B------:R-:W-:Y:S01]  /*4c40*/  FFMA R27, R12.reuse, +QNAN , R27 ;  /* 0x7fc000000c1b7823 */ /* 0x040fe2000000001b */
[C---:B------:R-:W-:Y:S01]  /*4c50*/  FFMA R35, R12.reuse, +QNAN , R35 ;  /* 0x7fc000000c237823 */ /* 0x040fe20000000023 */
[C---:B------:R-:W-:Y:S01]  /*4c60*/  FFMA R24, R12.reuse, +QNAN , R24 ;  /* 0x7fc000000c187823 */ /* 0x040fe20000000018 */
[----:B0-----:R-:W-:Y:S01]  /*4c70*/  SHF.L.U32 R40, R13, 0x10, RZ ;  /* 0x000000100d287819 */ /* 0x001fe200000006ff */
[----:B------:R-:W-:Y:S01]  /*4c80*/  FFMA R7, R12, +QNAN , R7 ;  /* 0x7fc000000c077823 */ /* 0x000fe20000000007 */
[C---:B------:R-:W-:Y:S01]  /*4c90*/  FFMA R26, R39.reuse, +QNAN , R26 ;  /* 0x7fc00000271a7823 */ /* 0x040fe2000000001a */
[----:B------:R-:W-:Y:S01]  /*4ca0*/  FFMA R38, R39, +QNAN , R38 ;  /* 0x7fc0000027267823 */ /* 0x000fe20000000026 */
[----:B---3--:R-:W-:Y:S01]  /*4cb0*/  SHF.L.U32 R12, R8, 0x10, RZ ;  /* 0x00000010080c7819 */ /* 0x008fe200000006ff */
[C---:B------:R-:W-:Y:S01]  /*4cc0*/  FMUL R8, R23.reuse, R40 ;  /* 0x0000002817087220 */ /* 0x040fe20000400000 */
[----:B------:R-:W-:-:S03]  /*4cd0*/  FMUL R13, R23, R42 ;  /* 0x0000002a170d7220 */ /* 0x000fc60000400000 */
[C---:B------:R-:W-:Y:S01]  /*4ce0*/  FFMA R27, R8.reuse, +QNAN , R27 ;  /* 0x7fc00000081b7823 */ /* 0x040fe2000000001b */
[C---:B------:R-:W-:Y:S01]  /*4cf0*/  FFMA R35, R8.reuse, +QNAN , R35 ;  /* 0x7fc0000008237823 */ /* 0x040fe20000000023 */
[C---:B------:R-:W-:Y:S01]  /*4d00*/  FFMA R24, R8.reuse, +QNAN , R24 ;  /* 0x7fc0000008187823 */ /* 0x040fe20000000018 */
[----:B------:R-:W-:Y:S01]  /*4d10*/  FFMA R7, R8, +QNAN , R7 ;  /* 0x7fc0000008077823 */ /* 0x000fe20000000007 */
[C---:B------:R-:W-:Y:S01]  /*4d20*/  FFMA R36, R13.reuse, +QNAN , R36 ;  /* 0x7fc000000d247823 */ /* 0x040fe20000000024 */
[----:B------:R-:W-:Y:S01]  /*4d30*/  FFMA R37, R13, +QNAN , R37 ;  /* 0x7fc000000d257823 */ /* 0x000fe20000000025 */
[----:B----4-:R-:W-:Y:S01]  /*4d40*/  SHF.L.U32 R22, R25, 0x10, RZ ;  /* 0x0000001019167819 */ /* 0x010fe200000006ff */
[C---:B------:R-:W-:Y:S01]  /*4d50*/  FFMA R26, R13.reuse, +QNAN , R26 ;  /* 0x7fc000000d1a7823 */ /* 0x040fe2000000001a */
[----:B------:R-:W-:Y:S01]  /*4d60*/  FFMA R38, R13, +QNAN , R38 ;  /* 0x7fc000000d267823 */ /* 0x000fe20000000026 */
[----:B------:R-:W-:Y:S01]  /*4d70*/  SHF.L.U32 R8, R9, 0x10, RZ ;  /* 0x0000001009087819 */ /* 0x000fe200000006ff */
[C---:B------:R-:W-:Y:S01]  /*4d80*/  FMUL R13, R23.reuse, R12 ;  /* 0x0000000c170d7220 */ /* 0x040fe20000400000 */
[----:B-1----:R-:W-:Y:S01]  /*4d90*/  SHF.L.U32 R6, R6, 0x10, RZ ;  /* 0x0000001006067819 */ /* 0x002fe200000006ff */
[----:B------:R-:W-:-:S02]  /*4da0*/  FMUL R22, R23, R22 ;  /* 0x0000001617167220 */ /* 0x000fc40000400000 */
[C---:B------:R-:W-:Y:S01]  /*4db0*/  FFMA R36, R13.reuse, +QNAN , R36 ;  /* 0x7fc000000d247823 */ /* 0x040fe20000000024 */
[C---:B------:R-:W-:Y:S01]  /*4dc0*/  FFMA R37, R13.reuse, +QNAN , R37 ;  /* 0x7fc000000d257823 */ /* 0x040fe20000000025 */
[C---:B------:R-:W-:Y:S01]  /*4dd0*/  FFMA R26, R13.reuse, +QNAN , R26 ;  /* 0x7fc000000d1a7823 */ /* 0x040fe2000000001a */
[----:B------:R-:W-:Y:S01]  /*4de0*/  FFMA R38, R13, +QNAN , R38 ;  /* 0x7fc000000d267823 */ /* 0x000fe20000000026 */
[C---:B------:R-:W-:Y:S01]  /*4df0*/  FMUL R9, R23.reuse, R8 ;  /* 0x0000000817097220 */ /* 0x040fe20000400000 */
[----:B-----5:R-:W-:Y:S01]  /*4e00*/  SHF.L.U32 R10, R10, 0x10, RZ ;  /* 0x000000100a0a7819 */ /* 0x020fe200000006ff */
[C---:B------:R-:W-:Y:S01]  /*4e10*/  FFMA R27, R22.reuse, +QNAN , R27 ;  /* 0x7fc00000161b7823 */ /* 0x040fe2000000001b */
[C---:B------:R-:W-:Y:S01]  /*4e20*/  FFMA R35, R22.reuse, +QNAN , R35 ;  /* 0x7fc0000016237823 */ /* 0x040fe20000000023 */
[C---:B------:R-:W-:Y:S01]  /*4e30*/  FFMA R24, R22.reuse, +QNAN , R24 ;  /* 0x7fc0000016187823 */ /* 0x040fe20000000018 */
[----:B------:R-:W-:Y:S01]  /*4e40*/  FMUL R6, R23, R6 ;  /* 0x0000000617067220 */ /* 0x000fe20000400000 */
[----:B------:R-:W-:Y:S01]  /*4e50*/  SHF.L.U32 R8, R11, 0x10, RZ ;  /* 0x000000100b087819 */ /* 0x000fe200000006ff */
[----:B------:R-:W-:Y:S01]  /*4e60*/  FFMA R7, R22, +QNAN , R7 ;  /* 0x7fc0000016077823 */ /* 0x000fe20000000007 */
[C---:B------:R-:W-:Y:S01]  /*4e70*/  FFMA R36, R9.reuse, +QNAN , R36 ;  /* 0x7fc0000009247823 */ /* 0x040fe20000000024 */
[C---:B------:R-:W-:Y:S01]  /*4e80*/  FFMA R37, R9.reuse, +QNAN , R37 ;  /* 0x7fc0000009257823 */ /* 0x040fe20000000025 */
[C---:B------:R-:W-:Y:S01]  /*4e90*/  FFMA R26, R9.reuse, +QNAN , R26 ;  /* 0x7fc00000091a7823 */ /* 0x040fe2000000001a */
[----:B------:R-:W-:Y:S01]  /*4ea0*/  FFMA R38, R9, +QNAN , R38 ;  /* 0x7fc0000009267823 */ /* 0x000fe20000000026 */
[C---:B------:R-:W-:Y:S01]  /*4eb0*/  FMUL R9, R23.reuse, R10 ;  /* 0x0000000a17097220 */ /* 0x040fe20000400000 */
        /* <DEDUP_REMOVED lines=13> */
[----:B------:R-:W-:Y:S06]  /*4f90*/  BAR.SYNC.DEFER_BLOCKING 0x0 ;  /* 0x0000000000007b1d */ /* 0x000fec0000010000 */
[----:B------:R-:W-:Y:S05]  /*4fa0*/  @!P1 BRA `(.L_x_17) ;  /* 0xffffffb400089947 */ /* 0x000fea000383ffff */
.L_x_0:
[----:B------:R-:W0:Y:S01]  /*4fb0*/  LDCU UR4, c[0x0][0x3b8] ;  /* 0x00007700ff0477ac */ /* 0x000e220008000800 */
[----:B------:R-:W-:Y:S02]  /*4fc0*/  LEA R21, R18, UR5, 0x2 ;  /* 0x0000000512157c11 */ /* 0x000fe4000f8e10ff */
[----:B------:R-:W-:Y:S02]  /*4fd0*/  LEA R23, R19, UR6, 0x2 ;  /* 0x0000000613177c11 */ /* 0x000fe4000f8e10ff */
[----:B0-----:R-:W-:-:S13]  /*4fe0*/  FSETP.NEU.AND P0, PT, RZ, UR4, PT ;  /* 0x00000004ff007c0b */ /* 0x001fda000bf0d000 */
[----:B------:R-:W-:Y:S05]  /*4ff0*/  @!P0 BRA `(.L_x_18) ;  /* 0x0000000c00248947 */ /* 0x000fea0003800000 */
[----:B------:R-:W0:Y:S01]  /*5000*/  LDCU UR5, c[0x0][0x3a8] ;  /* 0x00007500ff0577ac */ /* 0x000e220008000800 */
[-C--:B------:R-:W-:Y:S01]  /*5010*/  ISETP.GE.AND P4, PT, R23, R0.reuse, PT ;  /* 0x000000001700720c */ /* 0x080fe20003f86270 */
[C---:B------:R-:W-:Y:S01]  /*5020*/  IMAD R20, R21.reuse, R0, RZ ;  /* 0x0000000015147224 */ /* 0x040fe200078e02ff */
[----:B------:R-:W1:Y:S02]  /*5030*/  LDCU.64 UR6, c[0x0][0x380] ;  /* 0x00007000ff0677ac */ /* 0x000e640008000a00 */
[----:B0-----:R-:W-:-:S13]  /*5040*/  ISETP.LT.AND P3, PT, R21, UR5, !P4 ;  /* 0x0000000515007c0c */ /* 0x001fda000e761270 */
[----:B------:R-:W0:Y:S01]  /*5050*/  @P3 LDC.64 R24, c[0x0][0x380] ;  /* 0x0000e000ff183b82 */ /* 0x000e220000000a00 */
[----:B------:R-:W-:-:S05]  /*5060*/  @P3 IADD3 R19, PT, PT, R23, R20, RZ ;  /* 0x0000001417133210 */ /* 0x000fca0007ffe0ff */
[----:B0-----:R-:W-:Y:S02]  /*5070*/  @P3 IMAD.WIDE R24, R19, 0x2, R24 ;  /* 0x0000000213183825 */ /* 0x001fe400078e0218 */
[----:B------:R-:W0:Y:S03]  /*5080*/  @P3 LDC R19, c[0x0][0x3b4] ;  /* 0x0000ed00ff133b82 */ /* 0x000e260000000800 */
[----:B------:R-:W2:Y:S01]  /*5090*/  @P3 LDG.E.U16 R18, desc[UR10][R24.64] ;  /* 0x0000000a18123981 */ /* 0x000ea2000c1e1500 */
[C---:B------:R-:W-:Y:S02]  /*50a0*/  IADD3 R22, P0, PT, R23.reuse, R20, RZ ;  /* 0x0000001417167210 */ /* 0x040fe40007f1e0ff */
[----:B------:R-:W-:Y:S02]  /*50b0*/  IADD3 R27, PT, PT, R23, 0x2, RZ ;  /* 0x00000002171b7810 */ /* 0x000fe40007ffe0ff */
[----:B------:R-:W-:-:S02]  /*50c0*/  LEA.HI.X.SX32 R31, R20, RZ, 0x1, P0 ;  /* 0x000000ff141f7211 */ /* 0x000fc400000f0eff */
[----:B------:R-:W-:Y:S02]  /*50d0*/  IADD3 R29, PT, PT, R23, 0x3, RZ ;  /* 0x00000003171d7810 */ /* 0x000fe40007ffe0ff */
[-C--:B------:R-:W-:Y:S02]  /*50e0*/  ISETP.GE.AND P1, PT, R27, R0.reuse, PT ;  /* 0x000000001b00720c */ /* 0x080fe40003f26270 */
[----:B------:R-:W-:-:S04]  /*50f0*/  ISETP.GE.AND P2, PT, R29, R0, PT ;  /* 0x000000001d00720c */ /* 0x000fc80003f46270 */
[----:B------:R-:W-:-:S13]  /*5100*/  ISETP.GE.OR P6, PT, R21, UR5, P2 ;  /* 0x0000000515007c0c */ /* 0x000fda00097c6670 */
[----:B------:R-:W3:Y:S01]  /*5110*/  @!P6 LDC R32, c[0x0][0x3b4] ;  /* 0x0000ed00ff20eb82 */ /* 0x000ee20000000800 */
[----:B--2---:R-:W-:-:S05]  /*5120*/  @P3 SHF.L.U32 R18, R18, 0x10, RZ ;  /* 0x0000001012123819 */ /* 0x004fca00000006ff */
[----:B------:R-:W-:-:S04]  /*5130*/  @P3 FMUL R18, R18, UR4 ;  /* 0x0000000412123c20 */ /* 0x000fc80008400000 */
[----:B0-----:R-:W-:Y:S01]  /*5140*/  @P3 FFMA R18, R17, R19, R18 ;  /* 0x0000001311123223 */ /* 0x001fe20000000012 */
[----:B------:R-:W-:-:S04]  /*5150*/  IADD3 R19, PT, PT, R23, 0x1, RZ ;  /* 0x0000000117137810 */ /* 0x000fc80007ffe0ff */
[----:B------:R-:W-:Y:S02]  /*5160*/  @P3 F2FP.BF16.F32.PACK_AB R17, RZ, R18 ;  /* 0x00000012ff11323e */ /* 0x000fe400000010ff */
[----:B------:R-:W-:Y:S02]  /*5170*/  ISETP.GE.AND P0, PT, R19, R0, PT ;  /* 0x000000001300720c */ /* 0x000fe40003f06270 */
[----:B------:R-:W-:Y:S02]  /*5180*/  PRMT R28, R17, 0x7610, R28 ;  /* 0x00007610111c7816 */ /* 0x000fe4000000001c */
[----:B-1----:R-:W-:-:S03]  /*5190*/  LEA R18, P5, R22, UR6, 0x1 ;  /* 0x0000000616127c11 */ /* 0x002fc6000f8a08ff */
[----:B------:R0:W-:Y:S01]  /*51a0*/  @P3 STG.E.U16 desc[UR10][R24.64], R28 ;  /* 0x0000001c18003986 */ /* 0x0001e2000c10150a */
[C---:B------:R-:W-:Y:S02]  /*51b0*/  ISETP.GE.OR P3, PT, R21.reuse, UR5, P0 ;  /* 0x0000000515007c0c */ /* 0x040fe40008766670 */
[----:B------:R-:W-:Y:S02]  /*51c0*/  LEA.HI.X R19, R22, UR7, R31, 0x1, P5 ;  /* 0x0000000716137c11 */ /* 0x000fe4000a8f0c1f */
[----:B------:R-:W-:-:S03]  /*51d0*/  ISETP.GE.OR P5, PT, R21, UR5, P1 ;  /* 0x0000000515007c0c */ /* 0x000fc60008fa6670 */
[----:B------:R-:W2:Y:S06]  /*51e0*/  @!P6 LDG.E.U16 R27, desc[UR10][R18.64+0x6] ;  /* 0x0000060a121be981 */ /* 0x000eac000c1e1500 */
[----:B------:R-:W4:Y:S01]  /*51f0*/  @!P3 LDG.E.U16 R22, desc[UR10][R18.64+0x2] ;  /* 0x0000020a1216b981 */ /* 0x000f22000c1e1500 */
[----:B------:R-:W-:Y:S01]  /*5200*/  IADD3 R17, PT, PT, R21, 0x1, RZ ;  /* 0x0000000115117810 */ /* 0x000fe20007ffe0ff */
[----:B------:R-:W1:Y:S02]  /*5210*/  @!P3 LDC R30, c[0x0][0x3b4] ;  /* 0x0000ed00ff1ebb82 */ /* 0x000e640000000800 */
[----:B------:R-:W5:Y:S01]  /*5220*/  @!P5 LDG.E.U16 R26, desc[UR10][R18.64+0x4] ;  /* 0x0000040a121ad981 */ /* 0x000f62000c1e1500 */
[----:B------:R-:W-:-:S05]  /*5230*/  ISETP.LT.AND P4, PT, R17, UR5, !P4 ;  /* 0x0000000511007c0c */ /* 0x000fca000e781270 */
[----:B------:R-:W3:Y:S08]  /*5240*/  @!P5 LDC R31, c[0x0][0x3b4] ;  /* 0x0000ed00ff1fdb82 */ /* 0x000ef00000000800 */
[----:B0-----:R-:W0:Y:S01]  /*5250*/  @P4 LDC.64 R24, c[0x0][0x380] ;  /* 0x0000e000ff184b82 */ /* 0x001e220000000a00 */
[----:B--2---:R-:W-:Y:S02]  /*5260*/  @!P6 SHF.L.U32 R28, R27, 0x10, RZ ;  /* 0x000000101b1ce819 */ /* 0x004fe400000006ff */
[----:B----4-:R-:W-:-:S02]  /*5270*/  @!P3 SHF.L.U32 R22, R22, 0x10, RZ ;  /* 0x000000101616b819 */ /* 0x010fc400000006ff */
[----:B-----5:R-:W-:-:S03]  /*5280*/  @!P5 SHF.L.U32 R26, R26, 0x10, RZ ;  /* 0x000000101a1ad819 */ /* 0x020fc600000006ff */
[----:B------:R-:W-:Y:S01]  /*5290*/  @!P3 FMUL R27, R22, UR4 ;  /* 0x00000004161bbc20 */ /* 0x000fe20008400000 */
[----:B------:R-:W-:Y:S01]  /*52a0*/  @!P6 FMUL R29, R28, UR4 ;  /* 0x000000041c1dec20 */ /* 0x000fe20008400000 */
[----:B------:R-:W-:Y:S02]  /*52b0*/  @!P5 FMUL R26, R26, UR4 ;  /* 0x000000041a1adc20 */ /* 0x000fe40008400000 */
[----:B-1----:R-:W-:Y:S01]  /*52c0*/  @!P3 FFMA R27, R16, R30, R27 ;  /* 0x0000001e101bb223 */ /* 0x002fe2000000001b */
[----:B------:R-:W-:Y:S01]  /*52d0*/  IADD3 R16, PT, PT, R20, R0, RZ ;  /* 0x0000000014107210 */ /* 0x000fe20007ffe0ff */
[----:B---3--:R-:W-:Y:S01]  /*52e0*/  @!P6 FFMA R29, R14, R32, R29 ;  /* 0x000000200e1de223 */ /* 0x008fe2000000001d */
[----:B------:R-:W-:Y:S01]  /*52f0*/  @!P5 FFMA R26, R15, R31, R26 ;  /* 0x0000001f0f1ad223 */ /* 0x000fe2000000001a */
[----:B------:R-:W1:Y:S01]  /*5300*/  @P4 LDC R20, c[0x0][0x3b4] ;  /* 0x0000ed00ff144b82 */ /* 0x000e620000000800 */
[----:B------:R-:W-:Y:S02]  /*5310*/  @P4 IADD3 R15, PT, PT, R23, R16, RZ ;  /* 0x00000010170f4210 */ /* 0x000fe40007ffe0ff */
[----:B------:R-:W-:-:S02]  /*5320*/  @!P3 F2FP.BF16.F32.PACK_AB R27, RZ, R27 ;  /* 0x0000001bff1bb23e */ /* 0x000fc400000010ff */
[----:B------:R-:W-:Y:S01]  /*5330*/  @!P5 F2FP.BF16.F32.PACK_AB R26, RZ, R26 ;  /* 0x0000001aff1ad23e */ /* 0x000fe200000010ff */
[----:B0-----:R-:W-:Y:S01]  /*5340*/  @P4 IMAD.WIDE R24, R15, 0x2, R24 ;  /* 0x000000020f184825 */ /* 0x001fe200078e0218 */
[----:B------:R-:W-:Y:S01]  /*5350*/  @!P6 F2FP.BF16.F32.PACK_AB R29, RZ, R29 ;  /* 0x0000001dff1de23e */ /* 0x000fe200000010ff */
[----:B------:R-:W-:Y:S04]  /*5360*/  @!P3 STG.E.U16 desc[UR10][R18.64+0x2], R27 ;  /* 0x0000021b1200b986 */ /* 0x000fe8000c10150a */
[----:B------:R-:W-:Y:S04]  /*5370*/  @!P5 STG.E.U16 desc[UR10][R18.64+0x4], R26 ;  /* 0x0000041a1200d986 */ /* 0x000fe8000c10150a */
[----:B------:R0:W-:Y:S04]  /*5380*/  @!P6 STG.E.U16 desc[UR10][R18.64+0x6], R29 ;  /* 0x0000061d1200e986 */ /* 0x0001e8000c10150a */
[----:B------:R-:W2:Y:S01]  /*5390*/  @P4 LDG.E.U16 R14, desc[UR10][R24.64] ;  /* 0x0000000a180e4981 */ /* 0x000ea2000c1e1500 */
[----:B------:R-:W-:-:S02]  /*53a0*/  IADD3 R15, P5, PT, R23, R16, RZ ;  /* 0x00000010170f7210 */ /* 0x000fc40007fbe0ff */
[----:B------:R-:W-:-:S13]  /*53b0*/  ISETP.GE.OR P3, PT, R17, UR5, P2 ;  /* 0x0000000511007c0c */ /* 0x000fda0009766670 */
[----:B------:R-:W3:Y:S01]  /*53c0*/  @!P3 LDC R22, c[0x0][0x3b4] ;  /* 0x0000ed00ff16bb82 */ /* 0x000ee20000000800 */
[----:B--2---:R-:W-:-:S05]  /*53d0*/  @P4 SHF.L.U32 R14, R14, 0x10, RZ ;  /* 0x000000100e0e4819 */ /* 0x004fca00000006ff */
[----:B------:R-:W-:-:S04]  /*53e0*/  @P4 FMUL R14, R14, UR4 ;  /* 0x000000040e0e4c20 */ /* 0x000fc80008400000 */
[----:B-1----:R-:W-:Y:S01]  /*53f0*/  @P4 FFMA R13, R13, R20, R14 ;  /* 0x000000140d0d4223 */ /* 0x002fe2000000000e */
[----:B------:R-:W-:Y:S02]  /*5400*/  LEA.HI.X.SX32 R20, R16, RZ, 0x1, P5 ;  /* 0x000000ff10147211 */ /* 0x000fe400028f0eff */
[C---:B------:R-:W-:Y:S02]  /*5410*/  LEA R14, P5, R15.reuse, UR6, 0x1 ;  /* 0x000000060f0e7c11 */ /* 0x040fe4000f8a08ff */
[----:B------:R-:W-:Y:S02]  /*5420*/  @P4 F2FP.BF16.F32.PACK_AB R13, RZ, R13 ;  /* 0x0000000dff0d423e */ /* 0x000fe400000010ff */
[----:B------:R-:W-:Y:S02]  /*5430*/  LEA.HI.X R15, R15, UR7, R20, 0x1, P5 ;  /* 0x000000070f0f7c11 */ /* 0x000fe4000a8f0c14 */
[----:B0-----:R-:W-:-:S05]  /*5440*/  PRMT R19, R13, 0x7610, R19 ;  /* 0x000076100d137816 */ /* 0x001fca0000000013 */
[----:B------:R0:W-:Y:S04]  /*5450*/  @P4 STG.E.U16 desc[UR10][R24.64], R19 ;  /* 0x0000001318004986 */ /* 0x0001e8000c10150a */
[----:B------:R-:W2:Y:S01]  /*5460*/  @!P3 LDG.E.U16 R20, desc[UR10][R14.64+0x6] ;  /* 0x0000060a0e14b981 */ /* 0x000ea2000c1e1500 */
[----:B------:R-:W-:Y:S02]  /*5470*/  ISETP.GE.AND P4, PT, R23, R0, PT ;  /* 0x000000001700720c */ /* 0x000fe40003f86270 */
[----:B------:R-:W-:-:S04]  /*5480*/  IADD3 R13, PT, PT, R21, 0x2, RZ ;  /* 0x00000002150d7810 */ /* 0x000fc80007ffe0ff */
[----:B------:R-:W-:Y:S02]  /*5490*/  ISETP.GE.OR P5, PT, R13, UR5, P4 ;  /* 0x000000050d007c0c */ /* 0x000fe4000a7a6670 */
[----:B------:R-:W-:-:S11]  /*54a0*/  ISETP.GE.OR P6, PT, R17, UR5, P0 ;  /* 0x0000000511007c0c */ /* 0x000fd600087c6670 */
[----:B0-----:R-:W0:Y:S01]  /*54b0*/  @!P5 LDC.64 R18, c[0x0][0x380] ;  /* 0x0000e000ff12db82 */ /* 0x001e220000000a00 */
[----:B------:R-:W-:Y:S02]  /*54c0*/  IADD3 R16, PT, PT, R16, R0, RZ ;  /* 0x0000000010107210 */ /* 0x000fe40007ffe0ff */
[----:B------:R-:W-:Y:S02]  /*54d0*/  P2R R26, PR, RZ, 0x4 ;  /* 0x00000004ff1a7803 */ /* 0x000fe40000000000 */
[----:B------:R-:W-:Y:S02]  /*54e0*/  @!P5 IADD3 R25, PT, PT, R23, R16, RZ ;  /* 0x000000101719d210 */ /* 0x000fe40007ffe0ff */
[----:B------:R-:W-:Y:S01]  /*54f0*/  ISETP.GE.OR P2, PT, R17, UR5, P1 ;  /* 0x0000000511007c0c */ /* 0x000fe20008f46670 */
[----:B------:R-:W-:Y:S02]  /*5500*/  BSSY.RECONVERGENT B0, `(.L_x_19) ;  /* 0x0000010000007945 */ /* 0x000fe40003800200 */
[----:B0-----:R-:W-:Y:S01]  /*5510*/  @!P5 IMAD.WIDE R18, R25, 0x2, R18 ;  /* 0x000000021912d825 */ /* 0x001fe200078e0212 */
[----:B--2---:R-:W-:-:S05]  /*5520*/  @!P3 SHF.L.U32 R20, R20, 0x10, RZ ;  /* 0x000000101414b819 */ /* 0x004fca00000006ff */
[----:B------:R-:W-:-:S04]  /*5530*/  @!P3 FMUL R27, R20, UR4 ;  /* 0x00000004141bbc20 */ /* 0x000fc80008400000 */
[----:B---3--:R-:W-:Y:S01]  /*5540*/  @!P3 FFMA R27, R10, R22, R27 ;  /* 0x000000160a1bb223 */ /* 0x008fe2000000001b */
[----:B------:R-:W-:Y:S02]  /*5550*/  P2R R20, PR, RZ, 0x4 ;  /* 0x00000004ff147803 */ /* 0x000fe40000000000 */
[----:B------:R-:W-:Y:S02]  /*5560*/  ISETP.NE.AND P2, PT, R26, RZ, PT ;  /* 0x000000ff1a00720c */ /* 0x000fe40003f45270 */
[----:B------:R-:W-:Y:S01]  /*5570*/  @!P3 F2FP.BF16.F32.PACK_AB R27, RZ, R27 ;  /* 0x0000001bff1bb23e */ /* 0x000fe200000010ff */
[----:B------:R-:W-:Y:S10]  /*5580*/  @P6 BRA `(.L_x_20) ;  /* 0x00000000001c6947 */ /* 0x000ff40003800000 */
[----:B------:R-:W2:Y:S01]  /*5590*/  LDG.E.U16 R10, desc[UR10][R14.64+0x2] ;  /* 0x0000020a0e0a7981 */ /* 0x000ea2000c1e1500 */
[----:B------:R-:W0:Y:S01]  /*55a0*/  LDCU UR8, c[0x0][0x3b4] ;  /* 0x00007680ff0877ac */ /* 0x000e220008000800 */
[----:B--2---:R-:W-:-:S05]  /*55b0*/  SHF.L.U32 R10, R10, 0x10, RZ ;  /* 0x000000100a0a7819 */ /* 0x004fca00000006ff */
[----:B------:R-:W-:-:S04]  /*55c0*/  FMUL R17, R10, UR4 ;  /* 0x000000040a117c20 */ /* 0x000fc80008400000 */
[----:B0-----:R-:W-:-:S05]  /*55d0*/  FFMA R17, R12, UR8, R17 ;  /* 0x000000080c117c23 */ /* 0x001fca0008000011 */
[----:B------:R-:W-:-:S05]  /*55e0*/  F2FP.BF16.F32.PACK_AB R17, RZ, R17 ;  /* 0x00000011ff11723e */ /* 0x000fca00000010ff */
[----:B------:R0:W-:Y:S02]  /*55f0*/  STG.E.U16 desc[UR10][R14.64+0x2], R17 ;  /* 0x000002110e007986 */ /* 0x0001e4000c10150a */
.L_x_20:
[----:B------:R-:W-:Y:S05]  /*5600*/  BSYNC.RECONVERGENT B0 ;  /* 0x0000000000007941 */ /* 0x000fea0003800200 */
.L_x_19:
[----:B------:R-:W-:Y:S01]  /*5610*/  ISETP.NE.AND P6, PT, R20, RZ, PT ;  /* 0x000000ff1400720c */ /* 0x000fe20003fc5270 */
[----:B------:R-:W-:-:S12]  /*5620*/  BSSY.RECONVERGENT B0, `(.L_x_21) ;  /* 0x0000009000007945 */ /* 0x000fd80003800200 */
[----:B------:R-:W-:Y:S05]  /*5630*/  @P6 BRA `(.L_x_22) ;  /* 0x00000000001c6947 */ /* 0x000fea0003800000 */
[----:B------:R-:W2:Y:S01]  /*5640*/  LDG.E.U16 R10, desc[UR10][R14.64+0x4] ;  /* 0x0000040a0e0a7981 */ /* 0x000ea2000c1e1500 */
[----:B------:R-:W1:Y:S01]  /*5650*/  LDCU UR8, c[0x0][0x3b4] ;  /* 0x00007680ff0877ac */ /* 0x000e620008000800 */
[----:B--2---:R-:W-:-:S05]  /*5660*/  SHF.L.U32 R10, R10, 0x10, RZ ;  /* 0x000000100a0a7819 */ /* 0x004fca00000006ff */
[----:B------:R-:W-:-:S04]  /*5670*/  FMUL R10, R10, UR4 ;  /* 0x000000040a0a7c20 */ /* 0x000fc80008400000 */
[----:B-1----:R-:W-:-:S05]  /*5680*/  FFMA R10, R11, UR8, R10 ;  /* 0x000000080b0a7c23 */ /* 0x002fca000800000a */
[----:B------:R-:W-:-:S05]  /*5690*/  F2FP.BF16.F32.PACK_AB R10, RZ, R10 ;  /* 0x0000000aff0a723e */ /* 0x000fca00000010ff */
[----:B------:R1:W-:Y:S02]  /*56a0*/  STG.E.U16 desc[UR10][R14.64+0x4], R10 ;  /* 0x0000040a0e007986 */ /* 0x0003e4000c10150a */
.L_x_22:
[----:B------:R-:W-:Y:S05]  /*56b0*/  BSYNC.RECONVERGENT B0 ;  /* 0x0000000000007941 */ /* 0x000fea0003800200 */
.L_x_21:
[----:B------:R0:W-:Y:S01]  /*56c0*/  @!P3 STG.E.U16 desc[UR10][R14.64+0x6], R27 ;  /* 0x0000061b0e00b986 */ /* 0x0001e2000c10150a */
[----:B------:R-:W2:Y:S03]  /*56d0*/  @!P5 LDC R12, c[0x0][0x3b4] ;  /* 0x0000ed00ff0cdb82 */ /* 0x000ea60000000800 */
[----:B-1----:R-:W3:Y:S01]  /*56e0*/  @!P5 LDG.E.U16 R10, desc[UR10][R18.64] ;  /* 0x0000000a120ad981 */ /* 0x002ee2000c1e1500 */
[----:B------:R-:W-:Y:S02]  /*56f0*/  IADD3 R11, P6, PT, R23, R16, RZ ;  /* 0x00000010170b7210 */ /* 0x000fe40007fde0ff */
[----:B------:R-:W-:Y:S02]  /*5700*/  ISETP.GE.OR P3, PT, R13, UR5, P2 ;  /* 0x000000050d007c0c */ /* 0x000fe40009766670 */
[----:B---3--:R-:W-:-:S05]  /*5710*/  @!P5 SHF.L.U32 R10, R10, 0x10, RZ ;  /* 0x000000100a0ad819 */ /* 0x008fca00000006ff */
[----:B------:R-:W-:-:S04]  /*5720*/  @!P5 FMUL R10, R10, UR4 ;  /* 0x000000040a0adc20 */ /* 0x000fc80008400000 */
[----:B--2---:R-:W-:Y:S01]  /*5730*/  @!P5 FFMA R9, R9, R12, R10 ;  /* 0x0000000c0909d223 */ /* 0x004fe2000000000a */
[----:B------:R-:W-:Y:S02]  /*5740*/  LEA.HI.X.SX32 R12, R16, RZ, 0x1, P6 ;  /* 0x000000ff100c7211 */ /* 0x000fe400030f0eff */
[C---:B------:R-:W-:Y:S02]  /*5750*/  LEA R10, P6, R11.reuse, UR6, 0x1 ;  /* 0x000000060b0a7c11 */ /* 0x040fe4000f8c08ff */
[----:B------:R-:W-:Y:S02]  /*5760*/  @!P5 F2FP.BF16.F32.PACK_AB R9, RZ, R9 ;  /* 0x00000009ff09d23e */ /* 0x000fe400000010ff */
[----:B------:R-:W-:Y:S02]  /*5770*/  LEA.HI.X R11, R11, UR7, R12, 0x1, P6 ;  /* 0x000000070b0b7c11 */ /* 0x000fe4000b0f0c0c */
[----:B0-----:R-:W-:Y:S01]  /*5780*/  PRMT R15, R9, 0x7610, R15 ;  /* 0x00007610090f7816 */ /* 0x001fe2000000000f */
[----:B------:R-:W0:Y:S04]  /*5790*/  @!P3 LDC R12, c[0x0][0x3b4] ;  /* 0x0000ed00ff0cbb82 */ /* 0x000e280000000800 */
[----:B------:R1:W-:Y:S04]  /*57a0*/  @!P5 STG.E.U16 desc[UR10][R18.64], R15 ;  /* 0x0000000f1200d986 */ /* 0x0003e8000c10150a */
[----:B------:R-:W2:Y:S01]  /*57b0*/  @!P3 LDG.E.U16 R9, desc[UR10][R10.64+0x6] ;  /* 0x0000060a0a09b981 */ /* 0x000ea2000c1e1500 */
[----:B------:R-:W-:Y:S01]  /*57c0*/  IADD3 R21, PT, PT, R21, 0x3, RZ ;  /* 0x0000000315157810 */ /* 0x000fe20007ffe0ff */
[----:B------:R-:W-:Y:S01]  /*57d0*/  BSSY.RECONVERGENT B0, `(.L_x_23) ;  /* 0x0000015000007945 */ /* 0x000fe20003800200 */
[----:B------:R-:W-:-:S02]  /*57e0*/  ISETP.GE.OR P5, PT, R13, UR5, P0 ;  /* 0x000000050d007c0c */ /* 0x000fc400087a6670 */
[----:B------:R-:W-:Y:S02]  /*57f0*/  ISETP.GE.OR P4, PT, R21, UR5, P4 ;  /* 0x0000000515007c0c */ /* 0x000fe4000a786670 */
[----:B------:R-:W-:Y:S02]  /*5800*/  IADD3 R16, PT, PT, R16, R0, RZ ;  /* 0x0000000010107210 */ /* 0x000fe40007ffe0ff */
[----:B------:R-:W-:-:S09]  /*5810*/  ISETP.GE.OR P6, PT, R13, UR5, P1 ;  /* 0x000000050d007c0c */ /* 0x000fd20008fc6670 */
[----:B-1----:R-:W1:Y:S01]  /*5820*/  @!P4 LDC.64 R14, c[0x0][0x380] ;  /* 0x0000e000ff0ecb82 */ /* 0x002e620000000a00 */
[----:B------:R-:W-:Y:S02]  /*5830*/  @!P4 IADD3 R13, PT, PT, R23, R16, RZ ;  /* 0x00000010170dc210 */ /* 0x000fe40007ffe0ff */
[----:B--2---:R-:W-:-:S05]  /*5840*/  @!P3 SHF.L.U32 R9, R9, 0x10, RZ ;  /* 0x000000100909b819 */ /* 0x004fca00000006ff */
[----:B------:R-:W-:-:S04]  /*5850*/  @!P3 FMUL R9, R9, UR4 ;  /* 0x000000040909bc20 */ /* 0x000fc80008400000 */
[----:B0-----:R-:W-:Y:S01]  /*5860*/  @!P3 FFMA R9, R6, R12, R9 ;  /* 0x0000000c0609b223 */ /* 0x001fe20000000009 */
[----:B-1----:R-:W-:-:S04]  /*5870*/  @!P4 IMAD.WIDE R12, R13, 0x2, R14 ;  /* 0x000000020d0cc825 */ /* 0x002fc800078e020e */
[----:B------:R-:W-:-:S04]  /*5880*/  @!P3 F2FP.BF16.F32.PACK_AB R9, RZ, R9 ;  /* 0x00000009ff09b23e */ /* 0x000fc800000010ff */
[----:B------:R-:W-:Y:S01]  /*5890*/  PRMT R14, R9, 0x7610, R14 ;  /* 0x00007610090e7816 */ /* 0x000fe2000000000e */
[----:B------:R-:W-:Y:S06]  /*58a0*/  @P5 BRA `(.L_x_24) ;  /* 0x00000000001c5947 */ /* 0x000fec0003800000 */
[----:B------:R-:W2:Y:S01]  /*58b0*/  LDG.E.U16 R0, desc[UR10][R10.64+0x2] ;  /* 0x0000020a0a007981 */ /* 0x000ea2000c1e1500 */
[----:B------:R-:W0:Y:S01]  /*58c0*/  LDCU UR8, c[0x0][0x3b4] ;  /* 0x00007680ff0877ac */ /* 0x000e220008000800 */
[----:B--2---:R-:W-:-:S05]  /*58d0*/  SHF.L.U32 R0, R0, 0x10, RZ ;  /* 0x0000001000007819 */ /* 0x004fca00000006ff */
[----:B------:R-:W-:-:S04]  /*58e0*/  FMUL R9, R0, UR4 ;  /* 0x0000000400097c20 */ /* 0x000fc80008400000 */
[----:B0-----:R-:W-:-:S05]  /*58f0*/  FFMA R9, R8, UR8, R9 ;  /* 0x0000000808097c23 */ /* 0x001fca0008000009 */
[----:B------:R-:W-:-:S05]  /*5900*/  F2FP.BF16.F32.PACK_AB R9, RZ, R9 ;  /* 0x00000009ff09723e */ /* 0x000fca00000010ff */
[----:B------:R0:W-:Y:S02]  /*5910*/  STG.E.U16 desc[UR10][R10.64+0x2], R9 ;  /* 0x000002090a007986 */ /* 0x0001e4000c10150a */
.L_x_24:
[----:B------:R-:W-:Y:S05]  /*5920*/  BSYNC.RECONVERGENT B0 ;  /* 0x0000000000007941 */ /* 0x000fea0003800200 */
.L_x_23:
[----:B------:R-:W-:Y:S04]  /*5930*/  BSSY.RECONVERGENT B0, `(.L_x_25) ;  /* 0x0000009000007945 */ /* 0x000fe80003800200 */
        /* <DEDUP_REMOVED lines=8> */
.L_x_26:
[----:B------:R-:W-:Y:S05]  /*59c0*/  BSYNC.RECONVERGENT B0 ;  /* 0x0000000000007941 */ /* 0x000fea0003800200 */
.L_x_25:
[----:B------:R2:W-:Y:S01]  /*59d0*/  @!P3 STG.E.U16 desc[UR10][R10.64+0x6], R14 ;  /* 0x0000060e0a00b986 */ /* 0x0005e2000c10150a */
[----:B------:R-:W3:Y:S03]  /*59e0*/  @!P4 LDC R6, c[0x0][0x3b4] ;  /* 0x0000ed00ff06cb82 */ /* 0x000ee60000000800 */
[----:B-1----:R-:W4:Y:S01]  /*59f0*/  @!P4 LDG.E.U16 R0, desc[UR10][R12.64] ;  /* 0x0000000a0c00c981 */ /* 0x002f22000c1e1500 */
[----:B------:R-:W-:Y:S01]  /*5a00*/  ISETP.GE.OR P0, PT, R21, UR5, P0 ;  /* 0x0000000515007c0c */ /* 0x000fe20008706670 */
[----:B------:R-:W-:Y:S01]  /*5a10*/  BSSY.RECONVERGENT B0, `(.L_x_27) ;  /* 0x0000014000007945 */ /* 0x000fe20003800200 */
[----:B------:R-:W-:Y:S02]  /*5a20*/  IADD3 R23, P3, PT, R23, R16, RZ ;  /* 0x0000001017177210 */ /* 0x000fe40007f7e0ff */
[----:B------:R-:W-:Y:S02]  /*5a30*/  ISETP.GE.OR P1, PT, R21, UR5, P1 ;  /* 0x0000000515007c0c */ /* 0x000fe40008f26670 */
[----:B------:R-:W-:-:S02]  /*5a40*/  LEA.HI.X.SX32 R16, R16, RZ, 0x1, P3 ;  /* 0x000000ff10107211 */ /* 0x000fc400018f0eff */
[----:B------:R-:W-:Y:S02]  /*5a50*/  ISETP.GE.OR P2, PT, R21, UR5, P2 ;  /* 0x0000000515007c0c */ /* 0x000fe40009746670 */
[----:B----4-:R-:W-:-:S05]  /*5a60*/  @!P4 SHF.L.U32 R0, R0, 0x10, RZ ;  /* 0x000000100000c819 */ /* 0x010fca00000006ff */
[----:B------:R-:W-:-:S04]  /*5a70*/  @!P4 FMUL R0, R0, UR4 ;  /* 0x000000040000cc20 */ /* 0x000fc80008400000 */
[----:B---3--:R-:W-:Y:S01]  /*5a80*/  @!P4 FFMA R0, R5, R6, R0 ;  /* 0x000000060500c223 */ /* 0x008fe20000000000 */
[----:B------:R-:W-:-:S04]  /*5a90*/  LEA R6, P3, R23, UR6, 0x1 ;  /* 0x0000000617067c11 */ /* 0x000fc8000f8608ff */
[----:B------:R-:W-:Y:S02]  /*5aa0*/  @!P4 F2FP.BF16.F32.PACK_AB R0, RZ, R0 ;  /* 0x00000000ff00c23e */ /* 0x000fe400000010ff */
[----:B------:R-:W-:-:S03]  /*5ab0*/  LEA.HI.X R7, R23, UR7, R16, 0x1, P3 ;  /* 0x0000000717077c11 */ /* 0x000fc600098f0c10 */
[----:B------:R2:W-:Y:S01]  /*5ac0*/  @!P4 STG.E.U16 desc[UR10][R12.64], R0 ;  /* 0x000000000c00c986 */ /* 0x0005e2000c10150a */
[----:B------:R-:W-:Y:S05]  /*5ad0*/  @P0 BRA `(.L_x_28) ;  /* 0x00000000001c0947 */ /* 0x000fea0003800000 */
[----:B--2---:R-:W2:Y:S01]  /*5ae0*/  LDG.E.U16 R0, desc[UR10][R6.64+0x2] ;  /* 0x0000020a06007981 */ /* 0x004ea2000c1e1500 */
[----:B------:R-:W1:Y:S01]  /*5af0*/  LDCU UR6, c[0x0][0x3b4] ;  /* 0x00007680ff0677ac */ /* 0x000e620008000800 */
[----:B--2---:R-:W-:-:S05]  /*5b00*/  SHF.L.U32 R0, R0, 0x10, RZ ;  /* 0x0000001000007819 */ /* 0x004fca00000006ff */
[----:B------:R-:W-:-:S04]  /*5b10*/  FMUL R5, R0, UR4 ;  /* 0x0000000400057c20 */ /* 0x000fc80008400000 */
[----:B-1----:R-:W-:-:S05]  /*5b20*/  FFMA R5, R4, UR6, R5 ;  /* 0x0000000604057c23 */ /* 0x002fca0008000005 */
[----:B------:R-:W-:-:S05]  /*5b30*/  F2FP.BF16.F32.PACK_AB R5, RZ, R5 ;  /* 0x00000005ff05723e */ /* 0x000fca00000010ff */
[----:B------:R1:W-:Y:S02]  /*5b40*/  STG.E.U16 desc[UR10][R6.64+0x2], R5 ;  /* 0x0000020506007986 */ /* 0x0003e4000c10150a */
.L_x_28:
[----:B------:R-:W-:Y:S05]  /*5b50*/  BSYNC.RECONVERGENT B0 ;  /* 0x0000000000007941 */ /* 0x000fea0003800200 */
.L_x_27:
[----:B------:R-:W-:Y:S04]  /*5b60*/  BSSY.RECONVERGENT B0, `(.L_x_29) ;  /* 0x0000009000007945 */ /* 0x000fe80003800200 */
[----:B------:R-:W-:Y:S05]  /*5b70*/  @P1 BRA `(.L_x_30) ;  /* 0x00000000001c1947 */ /* 0x000fea0003800000 */
[----:B--2---:R-:W2:Y:S01]  /*5b80*/  LDG.E.U16 R0, desc[UR10][R6.64+0x4] ;  /* 0x0000040a06007981 */ /* 0x004ea2000c1e1500 */
[----:B------:R-:W3:Y:S01]  /*5b90*/  LDCU UR6, c[0x0][0x3b4] ;  /* 0x00007680ff0677ac */ /* 0x000ee20008000800 */
[----:B--2---:R-:W-:-:S05]  /*5ba0*/  SHF.L.U32 R0, R0, 0x10, RZ ;  /* 0x0000001000007819 */ /* 0x004fca00000006ff */
[----:B------:R-:W-:-:S04]  /*5bb0*/  FMUL R0, R0, UR4 ;  /* 0x0000000400007c20 */ /* 0x000fc80008400000 */
[----:B---3--:R-:W-:-:S05]  /*5bc0*/  FFMA R0, R3, UR6, R0 ;  /* 0x0000000603007c23 */ /* 0x008fca0008000000 */
[----:B------:R-:W-:-:S05]  /*5bd0*/  F2FP.BF16.F32.PACK_AB R0, RZ, R0 ;  /* 0x00000000ff00723e */ /* 0x000fca00000010ff */
[----:B------:R3:W-:Y:S02]  /*5be0*/  STG.E.U16 desc[UR10][R6.64+0x4], R0 ;  /* 0x0000040006007986 */ /* 0x0007e4000c10150a */
.L_x_30:
[----:B------:R-:W-:Y:S05]  /*5bf0*/  BSYNC.RECONVERGENT B0 ;  /* 0x0000000000007941 */ /* 0x000fea0003800200 */
.L_x_29:
[----:B------:R-:W-:Y:S05]  /*5c00*/  @P2 EXIT ;  /* 0x000000000000294d */ /* 0x000fea0003800000 */
[----:B--23--:R-:W2:Y:S01]  /*5c10*/  LDG.E.U16 R0, desc[UR10][R6.64+0x6] ;  /* 0x0000060a06007981 */ /* 0x00cea2000c1e1500 */
[----:B------:R-:W3:Y:S01]  /*5c20*/  LDCU UR5, c[0x0][0x3b4] ;  /* 0x00007680ff0577ac */ /* 0x000ee20008000800 */
[----:B--2---:R-:W-:-:S05]  /*5c30*/  SHF.L.U32 R0, R0, 0x10, RZ ;  /* 0x0000001000007819 */ /* 0x004fca00000006ff */
[----:B------:R-:W-:-:S04]  /*5c40*/  FMUL R3, R0, UR4 ;  /* 0x0000000400037c20 */ /* 0x000fc80008400000 */
[----:B---3--:R-:W-:-:S05]  /*5c50*/  FFMA R3, R2, UR5, R3 ;  /* 0x0000000502037c23 */ /* 0x008fca0008000003 */
[----:B------:R-:W-:-:S05]  /*5c60*/  F2FP.BF16.F32.PACK_AB R3, RZ, R3 ;  /* 0x00000003ff03723e */ /* 0x000fca00000010ff */
[----:B------:R-:W-:Y:S01]  /*5c70*/  STG.E.U16 desc[UR10][R6.64+0x6], R3 ;  /* 0x0000060306007986 */ /* 0x000fe2000c10150a */
[----:B------:R-:W-:Y:S05]  /*5c80*/  EXIT ;  /* 0x000000000000794d */ /* 0x000fea0003800000 */
.L_x_18:
[----:B------:R-:W0:Y:S01]  /*5c90*/  LDCU UR5, c[0x0][0x3a8] ;  /* 0x00007500ff0577ac */ /* 0x000e220008000800 */
[-C--:B------:R-:W-:Y:S01]  /*5ca0*/  ISETP.GE.AND P2, PT, R23, R0.reuse, PT ;  /* 0x000000001700720c */ /* 0x080fe20003f46270 */
[-C--:B------:R-:W-:Y:S01]  /*5cb0*/  IMAD R20, R21, R0.reuse, RZ ;  /* 0x0000000015147224 */ /* 0x080fe200078e02ff */
[C---:B------:R-:W-:Y:S01]  /*5cc0*/  IADD3 R19, PT, PT, R23.reuse, 0x1, RZ ;  /* 0x0000000117137810 */ /* 0x040fe20007ffe0ff */
[----:B------:R-:W1:Y:S01]  /*5cd0*/  LDCU.64 UR6, c[0x0][0x380] ;  /* 0x00007000ff0677ac */ /* 0x000e620008000a00 */
[----:B------:R-:W-:Y:S02]  /*5ce0*/  IADD3 R25, PT, PT, R23, 0x2, RZ ;  /* 0x0000000217197810 */ /* 0x000fe40007ffe0ff */
[-C--:B------:R-:W-:Y:S02]  /*5cf0*/  ISETP.GE.AND P3, PT, R19, R0.reuse, PT ;  /* 0x000000001300720c */ /* 0x080fe40003f66270 */
[----:B------:R-:W-:Y:S02]  /*5d00*/  ISETP.GE.AND P0, PT, R25, R0, PT ;  /* 0x000000001900720c */ /* 0x000fe40003f06270 */
[----:B------:R-:W-:-:S02]  /*5d10*/  IADD3 R29, PT, PT, R23, 0x3, RZ ;  /* 0x00000003171d7810 */ /* 0x000fc40007ffe0ff */
[C---:B0-----:R-:W-:Y:S02]  /*5d20*/  ISETP.GE.OR P1, PT, R21.reuse, UR5, P2 ;  /* 0x0000000515007c0c */ /* 0x041fe40009726670 */
[C---:B------:R-:W-:Y:S02]  /*5d30*/  ISETP.GE.OR P5, PT, R21.reuse, UR5, P3 ;  /* 0x0000000515007c0c */ /* 0x040fe40009fa6670 */
[----:B------:R-:W-:-:S09]  /*5d40*/  ISETP.GE.OR P6, PT, R21, UR5, P0 ;  /* 0x0000000515007c0c */ /* 0x000fd200087c6670 */
[----:B------:R-:W0:Y:S01]  /*5d50*/  @!P1 LDC R22, c[0x0][0x3b4] ;  /* 0x0000ed00ff169b82 */ /* 0x000e220000000800 */
[----:B------:R-:W-:-:S07]  /*5d60*/  @!P1 IADD3 R25, PT, PT, R23, R20, RZ ;  /* 0x0000001417199210 */ /* 0x000fce0007ffe0ff */
[----:B------:R-:W2:Y:S08]  /*5d70*/  @!P1 LDC.64 R18, c[0x0][0x380] ;  /* 0x0000e000ff129b82 */ /* 0x000eb00000000a00 */
[----:B------:R-:W3:Y:S01]  /*5d80*/  @!P5 LDC R27, c[0x0][0x3b4] ;  /* 0x0000ed00ff1bdb82 */ /* 0x000ee20000000800 */
[----:B0-----:R-:W-:-:S07]  /*5d90*/  @!P1 FMUL R17, R17, R22 ;  /* 0x0000001611119220 */ /* 0x001fce0000400000 */
[----:B------:R-:W0:Y:S01]  /*5da0*/  @!P6 LDC R24, c[0x0][0x3b4] ;  /* 0x0000ed00ff18eb82 */ /* 0x000e220000000800 */
[----:B------:R-:W-:Y:S01]  /*5db0*/  @!P1 F2FP.BF16.F32.PACK_AB R17, RZ, R17 ;  /* 0x00000011ff11923e */ /* 0x000fe200000010ff */
[----:B--2---:R-:W-:-:S03]  /*5dc0*/  @!P1 IMAD.WIDE R18, R25, 0x2, R18 ;  /* 0x0000000219129825 */ /* 0x004fc600078e0212 */
[----:B------:R-:W-:-:S05]  /*5dd0*/  PRMT R26, R17, 0x7610, R26 ;  /* 0x00007610111a7816 */ /* 0x000fca000000001a */
[----:B------:R2:W-:Y:S01]  /*5de0*/  @!P1 STG.E.U16 desc[UR10][R18.64], R26 ;  /* 0x0000001a12009986 */ /* 0x0005e2000c10150a */
[----:B------:R-:W-:Y:S01]  /*5df0*/  IADD3 R22, P1, PT, R23, R20, RZ ;  /* 0x0000001417167210 */ /* 0x000fe20007f3e0ff */
[----:B---3--:R-:W-:-:S03]  /*5e00*/  @!P5 FMUL R17, R16, R27 ;  /* 0x0000001b1011d220 */ /* 0x008fc60000400000 */
[----:B------:R-:W-:Y:S02]  /*5e10*/  LEA.HI.X.SX32 R25, R20, RZ, 0x1, P1 ;  /* 0x000000ff14197211 */ /* 0x000fe400008f0eff */
[C---:B-1----:R-:W-:Y:S02]  /*5e20*/  LEA R16, P4, R22.reuse, UR6, 0x1 ;  /* 0x0000000616107c11 */ /* 0x042fe4000f8808ff */
[----:B------:R-:W-:Y:S01]  /*5e30*/  ISETP.GE.AND P1, PT, R29, R0, PT ;  /* 0x000000001d00720c */ /* 0x000fe20003f26270 */
[----:B0-----:R-:W-:Y:S01]  /*5e40*/  @!P6 FMUL R15, R15, R24 ;  /* 0x000000180f0fe220 */ /* 0x001fe20000400000 */
[----:B--2---:R-:W-:Y:S02]  /*5e50*/  @!P5 F2FP.BF16.F32.PACK_AB R19, RZ, R17 ;  /* 0x00000011ff13d23e */ /* 0x004fe400000010ff */
[----:B------:R-:W-:Y:S02]  /*5e60*/  LEA.HI.X R17, R22, UR7, R25, 0x1, P4 ;  /* 0x0000000716117c11 */ /* 0x000fe4000a0f0c19 */
[----:B------:R-:W-:-:S02]  /*5e70*/  IADD3 R26, PT, PT, R21, 0x1, RZ ;  /* 0x00000001151a7810 */ /* 0x000fc40007ffe0ff */
[----:B------:R-:W-:Y:S01]  /*5e80*/  ISETP.GE.OR P4, PT, R21, UR5, P1 ;  /* 0x0000000515007c0c */ /* 0x000fe20008f86670 */
[----:B------:R0:W-:Y:S01]  /*5e90*/  @!P5 STG.E.U16 desc[UR10][R16.64+0x2], R19 ;  /* 0x000002131000d986 */ /* 0x0001e2000c10150a */
[----:B------:R-:W-:Y:S02]  /*5ea0*/  ISETP.GE.OR P5, PT, R26, UR5, P2 ;  /* 0x000000051a007c0c */ /* 0x000fe400097a6670 */
[----:B------:R-:W-:Y:S02]  /*5eb0*/  @!P6 F2FP.BF16.F32.PACK_AB R15, RZ, R15 ;  /* 0x0000000fff0fe23e */ /* 0x000fe400000010ff */
[----:B------:R-:W-:Y:S02]  /*5ec0*/  IADD3 R20, PT, PT, R20, R0, RZ ;  /* 0x0000000014147210 */ /* 0x000fe40007ffe0ff */
[----:B------:R-:W-:-:S05]  /*5ed0*/  PRMT R24, R15, 0x7610, R24 ;  /* 0x000076100f187816 */ /* 0x000fca0000000018 */
[----:B------:R-:W1:Y:S01]  /*5ee0*/  @!P4 LDC R25, c[0x0][0x3b4] ;  /* 0x0000ed00ff19cb82 */ /* 0x000e620000000800 */
[----:B------:R2:W-:Y:S01]  /*5ef0*/  @!P6 STG.E.U16 desc[UR10][R16.64+0x4], R24 ;  /* 0x000004181000e986 */ /* 0x0005e2000c10150a */
[----:B------:R-:W-:Y:S02]  /*5f00*/  ISETP.GE.OR P6, PT, R26, UR5, P3 ;  /* 0x000000051a007c0c */ /* 0x000fe40009fc6670 */
[----:B------:R-:W-:-:S04]  /*5f10*/  @!P5 IADD3 R15, PT, PT, R23, R20, RZ ;  /* 0x00000014170fd210 */ /* 0x000fc80007ffe0ff */
[----:B------:R-:W3:Y:S08]  /*5f20*/  @!P5 LDC R22, c[0x0][0x3b4] ;  /* 0x0000ed00ff16db82 */ /* 0x000ef00000000800 */
[----:B0-----:R-:W0:Y:S01]  /*5f30*/  @!P5 LDC.64 R18, c[0x0][0x380] ;  /* 0x0000e000ff12db82 */ /* 0x001e220000000a00 */
[----:B-1----:R-:W-:-:S07]  /*5f40*/  @!P4 FMUL R14, R14, R25 ;  /* 0x000000190e0ec220 */ /* 0x002fce0000400000 */
[----:B------:R-:W1:Y:S01]  /*5f50*/  @!P6 LDC R25, c[0x0][0x3b4] ;  /* 0x0000ed00ff19eb82 */ /* 0x000e620000000800 */
[----:B------:R-:W-:Y:S01]  /*5f60*/  @!P4 F2FP.BF16.F32.PACK_AB R14, RZ, R14 ;  /* 0x0000000eff0ec23e */ /* 0x000fe200000010ff */
[----:B---3--:R-:W-:-:S03]  /*5f70*/  @!P5 FMUL R13, R13, R22 ;  /* 0x000000160d0dd220 */ /* 0x008fc60000400000 */
[----:B------:R-:W-:Y:S02]  /*5f80*/  PRMT R27, R14, 0x7610, R27 ;  /* 0x000076100e1b7816 */ /* 0x000fe4000000001b */
[----:B------:R-:W-:-:S03]  /*5f90*/  @!P5 F2FP.BF16.F32.PACK_AB R13, RZ, R13 ;  /* 0x0000000dff0dd23e */ /* 0x000fc600000010ff */
[----:B------:R3:W-:Y:S01]  /*5fa0*/  @!P4 STG.E.U16 desc[UR10][R16.64+0x6], R27 ;  /* 0x0000061b1000c986 */ /* 0x0007e2000c10150a */
[----:B------:R-:W-:Y:S01]  /*5fb0*/  ISETP.GE.OR P4, PT, R26, UR5, P0 ;  /* 0x000000051a007c0c */ /* 0x000fe20008786670 */
[----:B0-----:R-:W-:Y:S01]  /*5fc0*/  @!P5 IMAD.WIDE R18, R15, 0x2, R18 ;  /* 0x000000020f12d825 */ /* 0x001fe200078e0212 */
[----:B------:R-:W-:-:S05]  /*5fd0*/  PRMT R15, R13, 0x7610, R15 ;  /* 0x000076100d0f7816 */ /* 0x000fca000000000f */
[----:B------:R0:W-:Y:S01]  /*5fe0*/  @!P5 STG.E.U16 desc[UR10][R18.64], R15 ;  /* 0x0000000f1200d986 */ /* 0x0001e2000c10150a */
[----:B------:R-:W-:Y:S01]  /*5ff0*/  IADD3 R13, P5, PT, R23, R20, RZ ;  /* 0x00000014170d7210 */ /* 0x000fe20007fbe0ff */
[----:B-1----:R-:W-:-:S03]  /*6000*/  @!P6 FMUL R12, R12, R25 ;  /* 0x000000190c0ce220 */ /* 0x002fc60000400000 */
[----:B------:R-:W-:Y:S01]  /*6010*/  LEA.HI.X.SX32 R22, R20, RZ, 0x1, P5 ;  /* 0x000000ff14167211 */ /* 0x000fe200028f0eff */
[----:B--2---:R-:W1:Y:S01]  /*6020*/  @!P4 LDC R24, c[0x0][0x3b4] ;  /* 0x0000ed00ff18cb82 */ /* 0x004e620000000800 */
[----:B------:R-:W-:Y:S02]  /*6030*/  LEA R14, P5, R13, UR6, 0x1 ;  /* 0x000000060d0e7c11 */ /* 0x000fe4000f8a08ff */
[----:B------:R-:W-:Y:S02]  /*6040*/  @!P6 F2FP.BF16.F32.PACK_AB R12, RZ, R12 ;  /* 0x0000000cff0ce23e */ /* 0x000fe400000010ff */
[----:B---3--:R-:W-:Y:S02]  /*6050*/  IADD3 R16, PT, PT, R21, 0x2, RZ ;  /* 0x0000000215107810 */ /* 0x008fe40007ffe0ff */
[----:B0-----:R-:W-:Y:S02]  /*6060*/  LEA.HI.X R15, R13, UR7, R22, 0x1, P5 ;  /* 0x000000070d0f7c11 */ /* 0x001fe4000a8f0c16 */
[----:B------:R-:W-:-:S02]  /*6070*/  ISETP.GE.OR P5, PT, R26, UR5, P1 ;  /* 0x000000051a007c0c */ /* 0x000fc40008fa6670 */
[----:B------:R-:W-:Y:S02]  /*6080*/  PRMT R13, R12, 0x7610, R13 ;  /* 0x000076100c0d7816 */ /* 0x000fe4000000000d */
[-C--:B------:R-:W-:Y:S02]  /*6090*/  IADD3 R20, PT, PT, R20, R0.reuse, RZ ;  /* 0x0000000014147210 */ /* 0x080fe40007ffe0ff */
[----:B------:R-:W-:Y:S01]  /*60a0*/  IADD3 R21, PT, PT, R21, 0x3, RZ ;  /* 0x0000000315157810 */ /* 0x000fe20007ffe0ff */
[----:B------:R0:W-:Y:S01]  /*60b0*/  @!P6 STG.E.U16 desc[UR10][R14.64+0x2], R13 ;  /* 0x0000020d0e00e986 */ /* 0x0001e2000c10150a */
[----:B------:R-:W-:Y:S02]  /*60c0*/  ISETP.GE.OR P6, PT, R16, UR5, P2 ;  /* 0x0000000510007c0c */ /* 0x000fe400097c6670 */
[----:B------:R-:W-:Y:S02]  /*60d0*/  ISETP.GE.OR P2, PT, R21, UR5, P2 ;  /* 0x0000000515007c0c */ /* 0x000fe40009746670 */
[----:B------:R-:W-:Y:S01]  /*60e0*/  IADD3 R0, PT, PT, R20, R0, RZ ;  /* 0x0000000014007210 */ /* 0x000fe20007ffe0ff */
[----:B------:R-:W2:Y:S01]  /*60f0*/  @!P5 LDC R17, c[0x0][0x3b4] ;  /* 0x0000ed00ff11db82 */ /* 0x000ea20000000800 */
[----:B-1----:R-:W-:-:S05]  /*6100*/  @!P4 FMUL R11, R11, R24 ;  /* 0x000000180b0bc220 */ /* 0x002fca0000400000 */
[----:B------:R-:W-:Y:S02]  /*6110*/  @!P4 F2FP.BF16.F32.PACK_AB R11, RZ, R11 ;  /* 0x0000000bff0bc23e */ /* 0x000fe400000010ff */
[----:B------:R-:W1:Y:S02]  /*6120*/  @!P6 LDC R18, c[0x0][0x3b4] ;  /* 0x0000ed00ff12eb82 */ /* 0x000e640000000800 */
[----:B------:R-:W-:Y:S02]  /*6130*/  PRMT R22, R11, 0x7610, R22 ;  /* 0x000076100b167816 */ /* 0x000fe40000000016 */
[----:B------:R-:W-:-:S04]  /*6140*/  @!P6 IADD3 R11, PT, PT, R23, R20, RZ ;  /* 0x00000014170be210 */ /* 0x000fc80007ffe0ff */
[----:B0-----:R-:W0:Y:S01]  /*6150*/  @!P6 LDC.64 R12, c[0x0][0x380] ;  /* 0x0000e000ff0ceb82 */ /* 0x001e220000000a00 */
[----:B------:R-:W-:Y:S01]  /*6160*/  @!P4 STG.E.U16 desc[UR10][R14.64+0x4], R22 ;  /* 0x000004160e00c986 */ /* 0x000fe2000c10150a */
[----:B------:R-:W-:Y:S02]  /*6170*/  ISETP.GE.OR P4, PT, R16, UR5, P3 ;  /* 0x0000000510007c0c */ /* 0x000fe40009f86670 */
[----:B------:R-:W-:Y:S01]  /*6180*/  ISETP.GE.OR P3, PT, R21, UR5, P3 ;  /* 0x0000000515007c0c */ /* 0x000fe20009f66670 */
[----:B--2---:R-:W-:-:S05]  /*6190*/  @!P5 FMUL R10, R10, R17 ;  /* 0x000000110a0ad220 */ /* 0x004fca0000400000 */
[----:B------:R-:W-:-:S05]  /*61a0*/  @!P5 F2FP.BF16.F32.PACK_AB R10, RZ, R10 ;  /* 0x0000000aff0ad23e */ /* 0x000fca00000010ff */
[----:B------:R-:W2:Y:S01]  /*61b0*/  @!P4 LDC R19, c[0x0][0x3b4] ;  /* 0x0000ed00ff13cb82 */ /* 0x000ea20000000800 */
[----:B-1----:R-:W-:Y:S01]  /*61c0*/  @!P6 FMUL R9, R9, R18 ;  /* 0x000000120909e220 */ /* 0x002fe20000400000 */
[----:B------:R-:W-:-:S04]  /*61d0*/  PRMT R24, R10, 0x7610, R24 ;  /* 0x000076100a187816 */ /* 0x000fc80000000018 */
[----:B------:R-:W-:Y:S01]  /*61e0*/  @!P6 F2FP.BF16.F32.PACK_AB R9, RZ, R9 ;  /* 0x00000009ff09e23e */ /* 0x000fe200000010ff */
[----:B------:R1:W-:Y:S01]  /*61f0*/  @!P5 STG.E.U16 desc[UR10][R14.64+0x6], R24 ;  /* 0x000006180e00d986 */ /* 0x0003e2000c10150a */
[----:B------:R-:W-:Y:S01]  /*6200*/  IADD3 R17, P5, PT, R23, R20, RZ ;  /* 0x0000001417117210 */ /* 0x000fe20007fbe0ff */
[----:B0-----:R-:W-:-:S03]  /*6210*/  @!P6 IMAD.WIDE R12, R11, 0x2, R12 ;  /* 0x000000020b0ce825 */ /* 0x001fc600078e020c */
[----:B------:R-:W-:Y:S02]  /*6220*/  LEA.HI.X.SX32 R18, R20, RZ, 0x1, P5 ;  /* 0x000000ff14127211 */ /* 0x000fe400028f0eff */
[C---:B------:R-:W-:Y:S01]  /*6230*/  LEA R10, P5, R17.reuse, UR6, 0x1 ;  /* 0x00000006110a7c11 */ /* 0x040fe2000f8a08ff */
[----:B------:R0:W-:Y:S01]  /*6240*/  @!P6 STG.E.U16 desc[UR10][R12.64], R9 ;  /* 0x000000090c00e986 */ /* 0x0001e2000c10150a */
[C---:B------:R-:W-:Y:S02]  /*6250*/  ISETP.GE.OR P6, PT, R16.reuse, UR5, P1 ;  /* 0x0000000510007c0c */ /* 0x040fe40008fc6670 */
[----:B------:R-:W-:Y:S02]  /*6260*/  LEA.HI.X R11, R17, UR7, R18, 0x1, P5 ;  /* 0x00000007110b7c11 */ /* 0x000fe4000a8f0c12 */
[----:B------:R-:W-:Y:S01]  /*6270*/  ISETP.GE.OR P5, PT, R16, UR5, P0 ;  /* 0x0000000510007c0c */ /* 0x000fe200087a6670 */
[----:B------:R-:W3:Y:S01]  /*6280*/  @!P3 LDC R17, c[0x0][0x3b4] ;  /* 0x0000ed00ff11bb82 */ /* 0x000ee20000000800 */
[C---:B------:R-:W-:Y:S01]  /*6290*/  ISETP.GE.OR P0, PT, R21.reuse, UR5, P0 ;  /* 0x0000000515007c0c */ /* 0x040fe20008706670 */
[----:B--2---:R-:W-:Y:S01]  /*62a0*/  @!P4 FMUL R8, R8, R19 ;  /* 0x000000130808c220 */ /* 0x004fe20000400000 */
[----:B------:R-:W-:-:S05]  /*62b0*/  ISETP.GE.OR P1, PT, R21, UR5, P1 ;  /* 0x0000000515007c0c */ /* 0x000fca0008f26670 */
[----:B-1----:R-:W1:Y:S01]  /*62c0*/  @!P6 LDC R15, c[0x0][0x3b4] ;  /* 0x0000ed00ff0feb82 */ /* 0x002e620000000800 */
[----:B------:R-:W-:-:S04]  /*62d0*/  @!P4 F2FP.BF16.F32.PACK_AB R8, RZ, R8 ;  /* 0x00000008ff08c23e */ /* 0x000fc800000010ff */
[----:B------:R-:W-:-:S03]  /*62e0*/  PRMT R19, R8, 0x7610, R19 ;  /* 0x0000761008137816 */ /* 0x000fc60000000013 */
[----:B------:R-:W2:Y:S02]  /*62f0*/  @!P5 LDC R14, c[0x0][0x3b4] ;  /* 0x0000ed00ff0edb82 */ /* 0x000ea40000000800 */
[----:B------:R4:W-:Y:S01]  /*6300*/  @!P4 STG.E.U16 desc[UR10][R10.64+0x2], R19 ;  /* 0x000002130a00c986 */ /* 0x0009e2000c10150a */
[CC--:B0-----:R-:W-:Y:S02]  /*6310*/  IADD3 R9, P4, PT, R23.reuse, R0.reuse, RZ ;  /* 0x0000000017097210 */ /* 0x0c1fe40007f9e0ff */
[----:B------:R-:W-:Y:S02]  /*6320*/  @!P2 IADD3 R23, PT, PT, R23, R0, RZ ;  /* 0x000000001717a210 */ /* 0x000fe40007ffe0ff */
[----:B------:R-:W-:Y:S01]  /*6330*/  LEA.HI.X.SX32 R18, R0, RZ, 0x1, P4 ;  /* 0x000000ff00127211 */ /* 0x000fe200020f0eff */
[----:B------:R-:W0:Y:S01]  /*6340*/  @!P2 LDC R16, c[0x0][0x3b4] ;  /* 0x0000ed00ff10ab82 */ /* 0x000e220000000800 */
[----:B---3--:R-:W-:Y:S01]  /*6350*/  @!P3 FMUL R4, R4, R17 ;  /* 0x000000110404b220 */ /* 0x008fe20000400000 */
[----:B------:R-:W-:-:S04]  /*6360*/  LEA R8, P4, R9, UR6, 0x1 ;  /* 0x0000000609087c11 */ /* 0x000fc8000f8808ff */
[----:B------:R-:W-:Y:S02]  /*6370*/  LEA.HI.X R9, R9, UR7, R18, 0x1, P4 ;  /* 0x0000000709097c11 */ /* 0x000fe4000a0f0c12 */
[----:B------:R-:W3:Y:S01]  /*6380*/  @!P0 LDC R22, c[0x0][0x3b4] ;  /* 0x0000ed00ff168b82 */ /* 0x000ee20000000800 */
[----:B-1----:R-:W-:Y:S01]  /*6390*/  @!P6 FMUL R6, R6, R15 ;  /* 0x0000000f0606e220 */ /* 0x002fe20000400000 */
[----:B------:R-:W-:-:S04]  /*63a0*/  @!P3 F2FP.BF16.F32.PACK_AB R4, RZ, R4 ;  /* 0x00000004ff04b23e */ /* 0x000fc800000010ff */
[----:B------:R-:W-:Y:S02]  /*63b0*/  @!P6 F2FP.BF16.F32.PACK_AB R6, RZ, R6 ;  /* 0x00000006ff06e23e */ /* 0x000fe400000010ff */
[----:B------:R-:W1:Y:S01]  /*63c0*/  @!P2 LDC.64 R12, c[0x0][0x380] ;  /* 0x0000e000ff0cab82 */ /* 0x000e620000000a00 */
[----:B--2---:R-:W-:Y:S02]  /*63d0*/  @!P5 FMUL R7, R7, R14 ;  /* 0x0000000e0707d220 */ /* 0x004fe40000400000 */
[----:B------:R4:W-:Y:S03]  /*63e0*/  @!P6 STG.E.U16 desc[UR10][R10.64+0x6], R6 ;  /* 0x000006060a00e986 */ /* 0x0009e6000c10150a */
[----:B------:R-:W-:Y:S01]  /*63f0*/  @!P5 F2FP.BF16.F32.PACK_AB R7, RZ, R7 ;  /* 0x00000007ff07d23e */ /* 0x000fe200000010ff */
[----:B0-----:R-:W-:-:S04]  /*6400*/  @!P2 FMUL R5, R5, R16 ;  /* 0x000000100505a220 */ /* 0x001fc80000400000 */
[----:B------:R4:W-:Y:S01]  /*6410*/  @!P5 STG.E.U16 desc[UR10][R10.64+0x4], R7 ;  /* 0x000004070a00d986 */ /* 0x0009e2000c10150a */
[----:B------:R-:W-:Y:S01]  /*6420*/  @!P2 F2FP.BF16.F32.PACK_AB R5, RZ, R5 ;  /* 0x00000005ff05a23e */ /* 0x000fe200000010ff */
[----:B---3--:R-:W-:-:S05]  /*6430*/  @!P0 FMUL R3, R3, R22 ;  /* 0x0000001603038220 */ /* 0x008fca0000400000 */
[----:B------:R-:W-:Y:S01]  /*6440*/  @!P0 F2FP.BF16.F32.PACK_AB R3, RZ, R3 ;  /* 0x00000003ff03823e */ /* 0x000fe200000010ff */
[----:B-1----:R-:W-:-:S05]  /*6450*/  @!P2 IMAD.WIDE R12, R23, 0x2, R12 ;  /* 0x00000002170ca825 */ /* 0x002fca00078e020c */
[----:B------:R4:W-:Y:S04]  /*6460*/  @!P2 STG.E.U16 desc[UR10][R12.64], R5 ;  /* 0x000000050c00a986 */ /* 0x0009e8000c10150a */
[----:B------:R4:W-:Y:S04]  /*6470*/  @!P3 STG.E.U16 desc[UR10][R8.64+0x2], R4 ;  /* 0x000002040800b986 */ /* 0x0009e8000c10150a */
[----:B------:R4:W-:Y:S01]  /*6480*/  @!P0 STG.E.U16 desc[UR10][R8.64+0x4], R3 ;  /* 0x0000040308008986 */ /* 0x0009e2000c10150a */
[----:B------:R-:W-:Y:S05]  /*6490*/  @P1 EXIT ;  /* 0x000000000000194d */ /* 0x000fea0003800000 */
[----:B------:R-:W0:Y:S02]  /*64a0*/  LDCU UR4, c[0x0][0x3b4] ;  /* 0x00007680ff0477ac */ /* 0x000e240008000800 */
[----:B0-----:R-:W-:-:S05]  /*64b0*/  FMUL R2, R2, UR4 ;  /* 0x0000000402027c20 */ /* 0x001fca0008400000 */
[----:B------:R-:W-:-:S05]  /*64c0*/  F2FP.BF16.F32.PACK_AB R2, RZ, R2 ;  /* 0x00000002ff02723e */ /* 0x000fca00000010ff */
[----:B------:R-:W-:Y:S01]  /*64d0*/  STG.E.U16 desc[UR10][R8.64+0x6], R2 ;  /* 0x0000060208007986 */ /* 0x000fe2000c10150a */
[----:B------:R-:W-:Y:S05]  /*64e0*/  EXIT ;  /* 0x000000000000794d */ /* 0x000fea0003800000 */
        .weak           $__internal_0_$__cuda_sm20_div_u16
        .type           $__internal_0_$__cuda_sm20_div_u16,@function
        .size           $__internal_0_$__cuda_sm20_div_u16,(.L_x_32 - $__internal_0_$__cuda_sm20_div_u16)
$__internal_0_$__cuda_sm20_div_u16:
[----:B------:R-:W0:Y:S01]  /*64f0*/  I2F.U16 R2, UR4 ;  /* 0x0000000400027d06 */ /* 0x000e220008101000 */
[----:B------:R-:W-:Y:S01]  /*6500*/  HFMA2 R23, -RZ, RZ, 15, 0 ;  /* 0x4b800000ff177431 */ /* 0x000fe200000001ff */
[----:B------:R-:W-:Y:S01]  /*6510*/  I2FP.F32.U32.RZ R0, R0 ;  /* 0x0000000000007245 */ /* 0x000fe2000020d000 */
[----:B------:R-:W-:Y:S01]  /*6520*/  HFMA2 R25, -RZ, RZ, 0, 0 ;  /* 0x00000000ff197431 */ /* 0x000fe200000001ff */
[C---:B0-----:R-:W-:Y:S02]  /*6530*/  FSETP.GEU.AND P2, PT, |R2|.reuse, 1.175494350822287508e-38, PT ;  /* 0x008000000200780b */ /* 0x041fe40003f4e200 */
[----:B------:R-:W-:Y:S02]  /*6540*/  FSETP.GT.AND P1, PT, |R2|, 8.50705917302346158658e+37, PT ;  /* 0x7e8000000200780b */ /* 0x000fe40003f24200 */
[----:B------:R-:W-:-:S04]  /*6550*/  FSEL R23, R23, 1, !P2 ;  /* 0x3f80000017177808 */ /* 0x000fc80005000000 */
[----:B------:R-:W-:Y:S02]  /*6560*/  FSEL R23, R23, 0.25, !P1 ;  /* 0x3e80000017177808 */ /* 0x000fe40004800000 */
[----:B------:R-:W-:-:S03]  /*6570*/  ISETP.NE.U32.AND P1, PT, RZ, UR4, PT ;  /* 0x00000004ff007c0c */ /* 0x000fc6000bf25070 */
[----:B------:R-:W-:-:S06]  /*6580*/  FMUL R2, R2, R23 ;  /* 0x0000001702027220 */ /* 0x000fcc0000400000 */
[----:B------:R-:W0:Y:S02]  /*6590*/  MUFU.RCP R2, R2 ;  /* 0x0000000200027308 */ /* 0x000e240000001000 */
[----:B0-----:R-:W-:-:S05]  /*65a0*/  FMUL R23, R23, R2 ;  /* 0x0000000217177220 */ /* 0x001fca0000400000 */
[----:B------:R-:W-:-:S05]  /*65b0*/  IADD3 R23, PT, PT, R23, 0x2, RZ ;  /* 0x0000000217177810 */ /* 0x000fca0007ffe0ff */
[----:B------:R-:W-:-:S06]  /*65c0*/  FMUL.RZ R0, R0, R23 ;  /* 0x0000001700007220 */ /* 0x000fcc000040c000 */
[----:B------:R-:W0:Y:S02]  /*65d0*/  F2I.U32.TRUNC.NTZ R0, R0 ;  /* 0x0000000000007305 */ /* 0x000e24000020f000 */
[----:B0-----:R-:W-:Y:S02]  /*65e0*/  LOP3.LUT R28, R0, 0xffff, RZ, 0xc0, !PT ;  /* 0x0000ffff001c7812 */ /* 0x001fe400078ec0ff */
[----:B------:R-:W-:Y:S01]  /*65f0*/  @!P1 MOV R28, 0xffffffff ;  /* 0xffffffff001c9802 */ /* 0x000fe20000000f00 */
[----:B------:R-:W-:Y:S06]  /*6600*/  RET.REL.NODEC R24 `(_ZN8deepwell25tcgen05_mxfp8_gemm_kernelILi128ELi128ELi32EEEvP13__nv_bfloat16PKS1_S4_PKfS6_iiiff) ;  /* 0xffffff98187c7950 */ /* 0x000fec0003c3ffff */
.L_x_31:
[----:B------:R-:W-:-:S00]  /*6610*/  BRA `(.L_x_31) ;  /* 0xfffffffc00fc7947 */ /* 0x000fc0000383ffff */
[----:B------:R-:W-:-:S00]  /*6620*/  NOP ;  /* 0x0000000000007918 */ /* 0x000fc00000000000 */
        /* <DEDUP_REMOVED lines=13> */
.L_x_32:


//--------------------- .nv.shared._ZN8deepwell25tcgen05_mxfp8_gemm_kernelILi128ELi128ELi32EEEvP13__nv_bfloat16PKS1_S4_PKfS6_iiiff --------------------------
	.section	.nv.shared._ZN8deepwell25tcgen05_mxfp8_gemm_kernelILi128ELi128ELi32EEEvP13__nv_bfloat16PKS1_S4_PKfS6_iiiff,"aw",@nobits
	.sectionflags	@""
	.align	4
.nv.shared._ZN8deepwell25tcgen05_mxfp8_gemm_kernelILi128ELi128ELi32EEEvP13__nv_bfloat16PKS1_S4_PKfS6_iiiff:
	.zero		17424


//--------------------- .nv.shared.reserved.0     --------------------------
	.section	.nv.shared.reserved.0,"aw",@nobits
	.weak		__nv_reservedSMEM_offset_0_alias
	.size		__nv_reservedSMEM_offset_0_alias, 0, 64
	.other		__nv_reservedSMEM_offset_0_alias,@"STO_CUDA_RESERVED_SHARED STV_DEFAULT"
__nv_reservedSMEM_offset_0_alias:
	.zero		0
	.zero		64


//--------------------- .nv.constant0._ZN8deepwell25tcgen05_mxfp8_gemm_kernelILi128ELi128ELi32EEEvP13__nv_bfloat16PKS1_S4_PKfS6_iiiff --------------------------
	.section	.nv.constant0._ZN8deepwell25tcgen05_mxfp8_gemm_kernelILi128ELi128ELi32EEEvP13__nv_bfloat16PKS1_S4_PKfS6_iiiff,"a",@progbits
	.sectionflags	@""
	.align	4
.nv.constant0._ZN8deepwell25tcgen05_mxfp8_gemm_kernelILi128ELi128ELi32EEEvP13__nv_bfloat16PKS1_S4_PKfS6_iiiff:
	.zero		956


//--------------------- SYMBOLS --------------------------

	.type		.nv.reservedSmem.offset0,@object
	.size		.nv.reservedSmem.offset0,0x4
	.type		.nv.reservedSmem.cap,@object
	.size		.nv.reservedSmem.cap,0x4
